// auto-generated by cutlass_sweep.epilogue — config: {"arch": "sm_90", "cluster_m": 1, "cluster_n": 1, "dtype": "bf16", "fusion": "bias", "tile_k": 64, "tile_m": 128, "tile_n": 128}
#include "cutlass/cutlass.h"
#include "cutlass/gemm/collective/collective_builder.hpp"
#include "cutlass/gemm/device/gemm_universal_adapter.h"
#include "cutlass/gemm/kernel/gemm_universal.hpp"
#include "cutlass/epilogue/collective/collective_builder.hpp"
#include "cutlass/epilogue/fusion/operations.hpp"
#include "cutlass/epilogue/thread/activation.h"

using Elem = cutlass::bfloat16_t;
using Acc  = float;
using TileShape    = cute::Shape<cute::_128, cute::_128, cute::_64>;
using ClusterShape = cute::Shape<cute::_1, cute::_1, cute::_1>;
using FusionOp     = cutlass::epilogue::fusion::LinCombPerRowBias<Elem, Acc>;

using CollectiveEpilogue = typename cutlass::epilogue::collective::CollectiveBuilder<
    cutlass::arch::Sm90, cutlass::arch::OpClassTensorOp,
    TileShape, ClusterShape,
    cutlass::epilogue::collective::EpilogueTileAuto,
    Acc, Acc,
    Elem, cutlass::layout::RowMajor, 128 / cutlass::sizeof_bits<Elem>::value,
    Elem, cutlass::layout::RowMajor, 128 / cutlass::sizeof_bits<Elem>::value,
    cutlass::epilogue::TmaWarpSpecializedCooperative,
    FusionOp
  >::CollectiveOp;

using CollectiveMainloop = typename cutlass::gemm::collective::CollectiveBuilder<
    cutlass::arch::Sm90, cutlass::arch::OpClassTensorOp,
    Elem, cutlass::layout::RowMajor, 128 / cutlass::sizeof_bits<Elem>::value,
    Elem, cutlass::layout::ColumnMajor, 128 / cutlass::sizeof_bits<Elem>::value,
    Acc,
    TileShape, ClusterShape,
    cutlass::gemm::collective::StageCountAutoCarveout<
        static_cast<int>(sizeof(typename CollectiveEpilogue::SharedStorage))>,
    cutlass::gemm::KernelTmaWarpSpecializedCooperative
  >::CollectiveOp;

using GemmKernel = cutlass::gemm::kernel::GemmUniversal<
    cute::Shape<int,int,int,int>, CollectiveMainloop, CollectiveEpilogue>;
using Gemm = cutlass::gemm::device::GemmUniversalAdapter<GemmKernel>;

auto* _anchor = &cutlass::device_kernel<GemmKernel>;


// ===== COMPILED SASS (sm_90a) =====

	.target	sm_90a

	.elftype	@"ET_EXEC"


//--------------------- .note.nv.tkinfo           --------------------------
	.section	.note.nv.tkinfo,"",@"SHT_NOTE"
	.sectionflags	@"SHF_NOTE_NV_TKINFO"
	.tkinfo
        /*0018*/ 	.word	0x00000002
        /*0030*/ 	.string	""
        /*0030*/ 	.string	"ptxas"
        /*0030*/ 	.string	"Cuda compilation tools, release 13.0, V13.0.88"
        /*0030*/ 	.string	"Build cuda_13.0.r13.0/compiler.36424714_0"
        /*0030*/ 	.string	"-arch sm_90a -m 64 "



//--------------------- .note.nv.cuinfo           --------------------------
	.section	.note.nv.cuinfo,"",@"SHT_NOTE"
	.sectionflags	@"SHF_NOTE_NV_CUINFO"
        /*0018*/ 	.short	0x0002
        /*001a*/ 	.short	0x005a
        /*001c*/ 	.short	0x0082
	.zero		2


//--------------------- .nv.info                  --------------------------
	.section	.nv.info,"",@"SHT_CUDA_INFO"
	.align	4


	//----- nvinfo : EIATTR_REGCOUNT
	.align		4
        /*0000*/ 	.byte	0x04, 0x2f
        /*0002*/ 	.short	(.L_18 - .L_17)
	.align		4
.L_17:
        /*0004*/ 	.word	index@(_ZN7cutlass13device_kernelINS_4gemm6kernel13GemmUniversalIN4cute5tupleIJiiiiEEENS1_10collective13CollectiveMmaINS1_34MainloopSm90TmaGmmaWarpSpecializedILi6ENS5_IJNS4_1CILi1EEESB_SB_EEENS1_35KernelTmaWarpSpecializedCooperativeEEENS5_IJNSA_ILi128EEESF_NSA_ILi64EEEEEENS_10bfloat16_tENS5_IJlSB_lEEESI_SJ_NS4_8TiledMMAINS4_8MMA_AtomIJNS4_4SM904GMMA28MMA_64x128x16_F32BF16BF16_SSILNSN_5MajorE0ELSP_0ELNSN_7ScaleInE1ELSQ_1EEEEEENS4_6LayoutINS5_IJNSA_ILi2EEESB_SB_EEENS5_IJSB_NSA_ILi0EEESW_EEEEENS5_IJNS4_10UnderscoreESZ_SZ_EEEEENS4_13SM90_TMA_LOADENS4_14ComposedLayoutINS4_7SwizzleILi3ELi4ELi3EEENS4_18smem_ptr_flag_bitsILi16EEENST_INS5_IJNSA_ILi8EEESG_EEENS5_IJSG_SB_EEEEEEEvNS4_8identityES12_S1C_vS1D_EENS_8epilogue10collective18CollectiveEpilogueINS1F_22Sm90TmaWarpSpecializedILi4ELi2ELi16ELb1ELb0EEEJSH_NS5_IJSF_NSA_ILi32EEEEEESI_SJ_SI_SJ_NS1F_6fusion15FusionCallbacksIS1J_NS1M_17LinCombPerRowBiasISI_fSI_SI_fLi8ELNS_15FloatRoundStyleE2EEESH_S1L_JEEES12_NS13_INS14_ILi2ELi4ELi3EEES17_NST_INS5_IJS18_S1K_EEENS5_IJS1K_SB_EEEEEEENS4_17SM75_U32x4_LDSM_NENS4_14SM90_TMA_STOREES1W_NS4_17SM90_U32x4_STSM_NENS4_9Copy_AtomIJS1Z_NS_6half_tEEEEvEEEvvEEEEvNT_6ParamsE)
        /*0008*/ 	.word	0x000000a8


	//----- nvinfo : EIATTR_FRAME_SIZE
	.align		4
.L_18:
        /*000c*/ 	.byte	0x04, 0x11
        /*000e*/ 	.short	(.L_20 - .L_19)
	.align		4
.L_19:
        /*0010*/ 	.word	index@(_ZN7cutlass13device_kernelINS_4gemm6kernel13GemmUniversalIN4cute5tupleIJiiiiEEENS1_10collective13CollectiveMmaINS1_34MainloopSm90TmaGmmaWarpSpecializedILi6ENS5_IJNS4_1CILi1EEESB_SB_EEENS1_35KernelTmaWarpSpecializedCooperativeEEENS5_IJNSA_ILi128EEESF_NSA_ILi64EEEEEENS_10bfloat16_tENS5_IJlSB_lEEESI_SJ_NS4_8TiledMMAINS4_8MMA_AtomIJNS4_4SM904GMMA28MMA_64x128x16_F32BF16BF16_SSILNSN_5MajorE0ELSP_0ELNSN_7ScaleInE1ELSQ_1EEEEEENS4_6LayoutINS5_IJNSA_ILi2EEESB_SB_EEENS5_IJSB_NSA_ILi0EEESW_EEEEENS5_IJNS4_10UnderscoreESZ_SZ_EEEEENS4_13SM90_TMA_LOADENS4_14ComposedLayoutINS4_7SwizzleILi3ELi4ELi3EEENS4_18smem_ptr_flag_bitsILi16EEENST_INS5_IJNSA_ILi8EEESG_EEENS5_IJSG_SB_EEEEEEEvNS4_8identityES12_S1C_vS1D_EENS_8epilogue10collective18CollectiveEpilogueINS1F_22Sm90TmaWarpSpecializedILi4ELi2ELi16ELb1ELb0EEEJSH_NS5_IJSF_NSA_ILi32EEEEEESI_SJ_SI_SJ_NS1F_6fusion15FusionCallbacksIS1J_NS1M_17LinCombPerRowBiasISI_fSI_SI_fLi8ELNS_15FloatRoundStyleE2EEESH_S1L_JEEES12_NS13_INS14_ILi2ELi4ELi3EEES17_NST_INS5_IJS18_S1K_EEENS5_IJS1K_SB_EEEEEEENS4_17SM75_U32x4_LDSM_NENS4_14SM90_TMA_STOREES1W_NS4_17SM90_U32x4_STSM_NENS4_9Copy_AtomIJS1Z_NS_6half_tEEEEvEEEvvEEEEvNT_6ParamsE)
        /*0014*/ 	.word	0x00000000


	//----- nvinfo : EIATTR_MIN_STACK_SIZE
	.align		4
.L_20:
        /*0018*/ 	.byte	0x04, 0x12
        /*001a*/ 	.short	(.L_22 - .L_21)
	.align		4
.L_21:
        /*001c*/ 	.word	index@(_ZN7cutlass13device_kernelINS_4gemm6kernel13GemmUniversalIN4cute5tupleIJiiiiEEENS1_10collective13CollectiveMmaINS1_34MainloopSm90TmaGmmaWarpSpecializedILi6ENS5_IJNS4_1CILi1EEESB_SB_EEENS1_35KernelTmaWarpSpecializedCooperativeEEENS5_IJNSA_ILi128EEESF_NSA_ILi64EEEEEENS_10bfloat16_tENS5_IJlSB_lEEESI_SJ_NS4_8TiledMMAINS4_8MMA_AtomIJNS4_4SM904GMMA28MMA_64x128x16_F32BF16BF16_SSILNSN_5MajorE0ELSP_0ELNSN_7ScaleInE1ELSQ_1EEEEEENS4_6LayoutINS5_IJNSA_ILi2EEESB_SB_EEENS5_IJSB_NSA_ILi0EEESW_EEEEENS5_IJNS4_10UnderscoreESZ_SZ_EEEEENS4_13SM90_TMA_LOADENS4_14ComposedLayoutINS4_7SwizzleILi3ELi4ELi3EEENS4_18smem_ptr_flag_bitsILi16EEENST_INS5_IJNSA_ILi8EEESG_EEENS5_IJSG_SB_EEEEEEEvNS4_8identityES12_S1C_vS1D_EENS_8epilogue10collective18CollectiveEpilogueINS1F_22Sm90TmaWarpSpecializedILi4ELi2ELi16ELb1ELb0EEEJSH_NS5_IJSF_NSA_ILi32EEEEEESI_SJ_SI_SJ_NS1F_6fusion15FusionCallbacksIS1J_NS1M_17LinCombPerRowBiasISI_fSI_SI_fLi8ELNS_15FloatRoundStyleE2EEESH_S1L_JEEES12_NS13_INS14_ILi2ELi4ELi3EEES17_NST_INS5_IJS18_S1K_EEENS5_IJS1K_SB_EEEEEEENS4_17SM75_U32x4_LDSM_NENS4_14SM90_TMA_STOREES1W_NS4_17SM90_U32x4_STSM_NENS4_9Copy_AtomIJS1Z_NS_6half_tEEEEvEEEvvEEEEvNT_6ParamsE)
        /*0020*/ 	.word	0x00000000
.L_22:


//--------------------- .nv.compat                --------------------------
	.section	.nv.compat,"",@"SHT_CUDA_COMPAT_INFO"
	.align	4
        /*0000*/ 	.byte	0x02, 0x09, 0x01, 0x00, 0x02, 0x02, 0x04, 0x00, 0x02, 0x05, 0x05, 0x00, 0x03, 0x07, 0x01, 0x01
        /*0010*/ 	.byte	0x02, 0x03, 0x01, 0x00, 0x02, 0x06, 0x01, 0x00, 0x04, 0x0b, 0x08, 0x00, 0x00, 0x00, 0x00, 0x00
        /*0020*/ 	.byte	0x00, 0x00, 0x00, 0x00


//--------------------- .nv.info._ZN7cutlass13device_kernelINS_4gemm6kernel13GemmUniversalIN4cute5tupleIJiiiiEEENS1_10collective13CollectiveMmaINS1_34MainloopSm90TmaGmmaWarpSpecializedILi6ENS5_IJNS4_1CILi1EEESB_SB_EEENS1_35KernelTmaWarpSpecializedCooperativeEEENS5_IJNSA_ILi128EEESF_NSA_ILi64EEEEEENS_10bfloat16_tENS5_IJlSB_lEEESI_SJ_NS4_8TiledMMAINS4_8MMA_AtomIJNS4_4SM904GMMA28MMA_64x128x16_F32BF16BF16_SSILNSN_5MajorE0ELSP_0ELNSN_7ScaleInE1ELSQ_1EEEEEENS4_6LayoutINS5_IJNSA_ILi2EEESB_SB_EEENS5_IJSB_NSA_ILi0EEESW_EEEEENS5_IJNS4_10UnderscoreESZ_SZ_EEEEENS4_13SM90_TMA_LOADENS4_14ComposedLayoutINS4_7SwizzleILi3ELi4ELi3EEENS4_18smem_ptr_flag_bitsILi16EEENST_INS5_IJNSA_ILi8EEESG_EEENS5_IJSG_SB_EEEEEEEvNS4_8identityES12_S1C_vS1D_EENS_8epilogue10collective18CollectiveEpilogueINS1F_22Sm90TmaWarpSpecializedILi4ELi2ELi16ELb1ELb0EEEJSH_NS5_IJSF_NSA_ILi32EEEEEESI_SJ_SI_SJ_NS1F_6fusion15FusionCallbacksIS1J_NS1M_17LinCombPerRowBiasISI_fSI_SI_fLi8ELNS_15FloatRoundStyleE2EEESH_S1L_JEEES12_NS13_INS14_ILi2ELi4ELi3EEES17_NST_INS5_IJS18_S1K_EEENS5_IJS1K_SB_EEEEEEENS4_17SM75_U32x4_LDSM_NENS4_14SM90_TMA_STOREES1W_NS4_17SM90_U32x4_STSM_NENS4_9Copy_AtomIJS1Z_NS_6half_tEEEEvEEEvvEEEEvNT_6ParamsE --------------------------
	.section	.nv.info._ZN7cutlass13device_kernelINS_4gemm6kernel13GemmUniversalIN4cute5tupleIJiiiiEEENS1_10collective13CollectiveMmaINS1_34MainloopSm90TmaGmmaWarpSpecializedILi6ENS5_IJNS4_1CILi1EEESB_SB_EEENS1_35KernelTmaWarpSpecializedCooperativeEEENS5_IJNSA_ILi128EEESF_NSA_ILi64EEEEEENS_10bfloat16_tENS5_IJlSB_lEEESI_SJ_NS4_8TiledMMAINS4_8MMA_AtomIJNS4_4SM904GMMA28MMA_64x128x16_F32BF16BF16_SSILNSN_5MajorE0ELSP_0ELNSN_7ScaleInE1ELSQ_1EEEEEENS4_6LayoutINS5_IJNSA_ILi2EEESB_SB_EEENS5_IJSB_NSA_ILi0EEESW_EEEEENS5_IJNS4_10UnderscoreESZ_SZ_EEEEENS4_13SM90_TMA_LOADENS4_14ComposedLayoutINS4_7SwizzleILi3ELi4ELi3EEENS4_18smem_ptr_flag_bitsILi16EEENST_INS5_IJNSA_ILi8EEESG_EEENS5_IJSG_SB_EEEEEEEvNS4_8identityES12_S1C_vS1D_EENS_8epilogue10collective18CollectiveEpilogueINS1F_22Sm90TmaWarpSpecializedILi4ELi2ELi16ELb1ELb0EEEJSH_NS5_IJSF_NSA_ILi32EEEEEESI_SJ_SI_SJ_NS1F_6fusion15FusionCallbacksIS1J_NS1M_17LinCombPerRowBiasISI_fSI_SI_fLi8ELNS_15FloatRoundStyleE2EEESH_S1L_JEEES12_NS13_INS14_ILi2ELi4ELi3EEES17_NST_INS5_IJS18_S1K_EEENS5_IJS1K_SB_EEEEEEENS4_17SM75_U32x4_LDSM_NENS4_14SM90_TMA_STOREES1W_NS4_17SM90_U32x4_STSM_NENS4_9Copy_AtomIJS1Z_NS_6half_tEEEEvEEEvvEEEEvNT_6ParamsE,"",@"SHT_CUDA_INFO"
	.sectionflags	@""
	.align	4


	//----- nvinfo : EIATTR_CUDA_API_VERSION
	.align		4
        /*0000*/ 	.byte	0x04, 0x37
        /*0002*/ 	.short	(.L_24 - .L_23)
.L_23:
        /*0004*/ 	.word	0x00000082


	//----- nvinfo : EIATTR_KPARAM_INFO
	.align		4
.L_24:
        /*0008*/ 	.byte	0x04, 0x17
        /*000a*/ 	.short	(.L_26 - .L_25)
.L_25:
        /*000c*/ 	.word	0x00000000
        /*0010*/ 	.short	0x0000
        /*0012*/ 	.short	0x0070
        /*0014*/ 	.byte	0x00, 0xf0, 0x01, 0x1c


	//----- nvinfo : EIATTR_SPARSE_MMA_MASK
	.align		4
.L_26:
        /*0018*/ 	.byte	0x03, 0x50
        /*001a*/ 	.short	0x0000


	//----- nvinfo : EIATTR_MAXREG_COUNT
	.align		4
        /*001c*/ 	.byte	0x03, 0x1b
        /*001e*/ 	.short	0x00a8


	//----- nvinfo : EIATTR_NUM_BARRIERS
	.align		4
        /*0020*/ 	.byte	0x02, 0x4c
        /*0022*/ 	.byte	0x02
	.zero		1


	//----- nvinfo : EIATTR_EXTERNS
	.align		4
        /*0024*/ 	.byte	0x04, 0x0f
        /*0026*/ 	.short	(.L_28 - .L_27)


	//   ....[0]....
	.align		4
.L_27:
        /*0028*/ 	.word	index@(__assertfail)


	//----- nvinfo : EIATTR_MERCURY_ISA_VERSION
	.align		4
.L_28:
        /*002c*/ 	.byte	0x03, 0x5f
        /*002e*/ 	.short	0x0101


	//----- nvinfo : EIATTR_INT_WARP_WIDE_INSTR_OFFSETS
	.align		4
        /*0030*/ 	.byte	0x04, 0x31
        /*0032*/ 	.short	(.L_30 - .L_29)


	//   ....[0]....
.L_29:
        /*0034*/ 	.word	0x00000900


	//   ....[1]....
        /*0038*/ 	.word	0x00000910


	//   ....[2]....
        /*003c*/ 	.word	0x000009b0


	//----- nvinfo : EIATTR_COOP_GROUP_MASK_REGIDS
	.align		4
.L_30:
        /*0040*/ 	.byte	0x04, 0x29
        /*0042*/ 	.short	(.L_32 - .L_31)


	//   ....[0]....
.L_31:
        /*0044*/ 	.word	0xffffffff


	//   ....[1]....
        /*0048*/ 	.word	0xffffffff


	//   ....[2]....
        /*004c*/ 	.word	0xffffffff


	//   ....[3]....
        /*0050*/ 	.word	0xffffffff


	//   ....[4]....
        /*0054*/ 	.word	0xffffffff


	//   ....[5]....
        /*0058*/ 	.word	0xffffffff


	//----- nvinfo : EIATTR_COOP_GROUP_INSTR_OFFSETS
	.align		4
.L_32:
        /*005c*/ 	.byte	0x04, 0x28
        /*005e*/ 	.short	(.L_34 - .L_33)


	//   ....[0]....
.L_33:
        /*0060*/ 	.word	0x00000070


	//   ....[1]....
        /*0064*/ 	.word	0x00000080


	//   ....[2]....
        /*0068*/ 	.word	0x00000430


	//   ....[3]....
        /*006c*/ 	.word	0x00000600


	//   ....[4]....
        /*0070*/ 	.word	0x000007b0


	//   ....[5]....
        /*0074*/ 	.word	0x000015a0


	//----- nvinfo : EIATTR_REG_RECONFIG
	.align		4
.L_34:
        /*0078*/ 	.byte	0x01, 0x54
	.zero		2


	//----- nvinfo : EIATTR_SYSCALL_OFFSETS
	.align		4
        /*007c*/ 	.byte	0x04, 0x46
        /*007e*/ 	.short	(.L_36 - .L_35)


	//   ....[0]....
.L_35:
        /*0080*/ 	.word	0x00001770


	//   ....[1]....
        /*0084*/ 	.word	0x00002230


	//   ....[2]....
        /*0088*/ 	.word	0x00002320


	//----- nvinfo : EIATTR_MBARRIER_INSTR_OFFSETS
	.align		4
.L_36:
        /*008c*/ 	.byte	0x04, 0x39
        /*008e*/ 	.short	(.L_38 - .L_37)


	//   ....[0]....
.L_37:
        /*0090*/ 	.word	0x00000530
        /*0094*/ 	.word	0x000000ff
        /*0098*/ 	.word	0x00000000
        /*009c*/ 	.short	0x0100
        /*009e*/ 	.byte	0x08
	.zero		1


	//   ....[1]....
        /*00a0*/ 	.word	0x00000540
        /*00a4*/ 	.word	0x000000ff
        /*00a8*/ 	.word	0x00000030
        /*00ac*/ 	.short	0x0100
        /*00ae*/ 	.byte	0x08
	.zero		1


	//   ....[2]....
        /*00b0*/ 	.word	0x00000550
        /*00b4*/ 	.word	0x000000ff
        /*00b8*/ 	.word	0x00000008
        /*00bc*/ 	.short	0x0100
        /*00be*/ 	.byte	0x08
	.zero		1


	//   ....[3]....
        /*00c0*/ 	.word	0x00000560
        /*00c4*/ 	.word	0x000000ff
        /*00c8*/ 	.word	0x00000038
        /*00cc*/ 	.short	0x0100
        /*00ce*/ 	.byte	0x08
	.zero		1


	//   ....[4]....
        /*00d0*/ 	.word	0x00000570
        /*00d4*/ 	.word	0x000000ff
        /*00d8*/ 	.word	0x00000010
        /*00dc*/ 	.short	0x0100
        /*00de*/ 	.byte	0x08
	.zero		1


	//   ....[5]....
        /*00e0*/ 	.word	0x00000580
        /*00e4*/ 	.word	0x000000ff
        /*00e8*/ 	.word	0x00000040
        /*00ec*/ 	.short	0x0100
        /*00ee*/ 	.byte	0x08
	.zero		1


	//   ....[6]....
        /*00f0*/ 	.word	0x00000590
        /*00f4*/ 	.word	0x000000ff
        /*00f8*/ 	.word	0x00000018
        /*00fc*/ 	.short	0x0100
        /*00fe*/ 	.byte	0x08
	.zero		1


	//   ....[7]....
        /*0100*/ 	.word	0x000005a0
        /*0104*/ 	.word	0x000000ff
        /*0108*/ 	.word	0x00000048
        /*010c*/ 	.short	0x0100
        /*010e*/ 	.byte	0x08
	.zero		1


	//   ....[8]....
        /*0110*/ 	.word	0x000005b0
        /*0114*/ 	.word	0x000000ff
        /*0118*/ 	.word	0x00000020
        /*011c*/ 	.short	0x0100
        /*011e*/ 	.byte	0x08
	.zero		1


	//   ....[9]....
        /*0120*/ 	.word	0x000005c0
        /*0124*/ 	.word	0x000000ff
        /*0128*/ 	.word	0x00000050
        /*012c*/ 	.short	0x0100
        /*012e*/ 	.byte	0x08
	.zero		1


	//   ....[10]....
        /*0130*/ 	.word	0x000005d0
        /*0134*/ 	.word	0x000000ff
        /*0138*/ 	.word	0x00000028
        /*013c*/ 	.short	0x0100
        /*013e*/ 	.byte	0x08
	.zero		1


	//   ....[11]....
        /*0140*/ 	.word	0x000005e0
        /*0144*/ 	.word	0x000000ff
        /*0148*/ 	.word	0x00000058
        /*014c*/ 	.short	0x0100
        /*014e*/ 	.byte	0x08
	.zero		1


	//   ....[12]....
        /*0150*/ 	.word	0x00000720
        /*0154*/ 	.word	0x000000ff
        /*0158*/ 	.word	0x00000060
        /*015c*/ 	.short	0x0100
        /*015e*/ 	.byte	0x08
	.zero		1


	//   ....[13]....
        /*0160*/ 	.word	0x00000730
        /*0164*/ 	.word	0x000000ff
        /*0168*/ 	.word	0x00000080
        /*016c*/ 	.short	0x0100
        /*016e*/ 	.byte	0x08
	.zero		1


	//   ....[14]....
        /*0170*/ 	.word	0x00000740
        /*0174*/ 	.word	0x000000ff
        /*0178*/ 	.word	0x00000068
        /*017c*/ 	.short	0x0100
        /*017e*/ 	.byte	0x08
	.zero		1


	//   ....[15]....
        /*0180*/ 	.word	0x00000750
        /*0184*/ 	.word	0x000000ff
        /*0188*/ 	.word	0x00000088
        /*018c*/ 	.short	0x0100
        /*018e*/ 	.byte	0x08
	.zero		1


	//   ....[16]....
        /*0190*/ 	.word	0x00000760
        /*0194*/ 	.word	0x000000ff
        /*0198*/ 	.word	0x00000070
        /*019c*/ 	.short	0x0100
        /*019e*/ 	.byte	0x08
	.zero		1


	//   ....[17]....
        /*01a0*/ 	.word	0x00000770
        /*01a4*/ 	.word	0x000000ff
        /*01a8*/ 	.word	0x00000090
        /*01ac*/ 	.short	0x0100
        /*01ae*/ 	.byte	0x08
	.zero		1


	//   ....[18]....
        /*01b0*/ 	.word	0x00000780
        /*01b4*/ 	.word	0x000000ff
        /*01b8*/ 	.word	0x00000078
        /*01bc*/ 	.short	0x0100
        /*01be*/ 	.byte	0x08
	.zero		1


	//   ....[19]....
        /*01c0*/ 	.word	0x00000790
        /*01c4*/ 	.word	0x000000ff
        /*01c8*/ 	.word	0x00000098
        /*01cc*/ 	.short	0x0100
        /*01ce*/ 	.byte	0x08
	.zero		1


	//   ....[20]....
        /*01d0*/ 	.word	0x00000a40
        /*01d4*/ 	.word	0x000000ff
        /*01d8*/ 	.word	0x000000a0
        /*01dc*/ 	.short	0x0100
        /*01de*/ 	.byte	0x08
	.zero		1


	//   ....[21]....
        /*01e0*/ 	.word	0x00000aa0
        /*01e4*/ 	.word	0x000000ff
        /*01e8*/ 	.word	0x000000a8
        /*01ec*/ 	.short	0x0100
        /*01ee*/ 	.byte	0x08
	.zero		1


	//   ....[22]....
        /*01f0*/ 	.word	0x000017f0
        /*01f4*/ 	.word	0x00000003
        /*01f8*/ 	.word	0x00000000
        /*01fc*/ 	.short	0x010a
        /*01fe*/ 	.byte	0x3f
	.zero		1


	//   ....[23]....
        /*0200*/ 	.word	0x00001830
        /*0204*/ 	.word	0x00000003
        /*0208*/ 	.word	0x00000000
        /*020c*/ 	.short	0x010a
        /*020e*/ 	.byte	0x3f
	.zero		1


	//   ....[24]....
        /*0210*/ 	.word	0x00001b90
        /*0214*/ 	.word	0x000000ff
        /*0218*/ 	.word	0x00000000
        /*021c*/ 	.short	0x010a
        /*021e*/ 	.byte	0x04
	.zero		1


	//   ....[25]....
        /*0220*/ 	.word	0x00001bd0
        /*0224*/ 	.word	0x000000ff
        /*0228*/ 	.word	0x00000000
        /*022c*/ 	.short	0x010a
        /*022e*/ 	.byte	0x04
	.zero		1


	//   ....[26]....
        /*0230*/ 	.word	0x00001e30
        /*0234*/ 	.word	0x000000ff
        /*0238*/ 	.word	0x00000000
        /*023c*/ 	.short	0x0101
        /*023e*/ 	.byte	0x04
	.zero		1


	//   ....[27]....
        /*0240*/ 	.word	0x00002000
        /*0244*/ 	.word	0x000000ff
        /*0248*/ 	.word	0x00000000
        /*024c*/ 	.short	0x0101
        /*024e*/ 	.byte	0x06
	.zero		1


	//   ....[28]....
        /*0250*/ 	.word	0x00002c40
        /*0254*/ 	.word	0x000000ff
        /*0258*/ 	.word	0x00000060
        /*025c*/ 	.short	0x010a
        /*025e*/ 	.byte	0x32
	.zero		1


	//   ....[29]....
        /*0260*/ 	.word	0x00003450
        /*0264*/ 	.word	0x000000ff
        /*0268*/ 	.word	0x00000000
        /*026c*/ 	.short	0x0101
        /*026e*/ 	.byte	0x04
	.zero		1


	//   ....[30]....
        /*0270*/ 	.word	0x00003520
        /*0274*/ 	.word	0x00000004
        /*0278*/ 	.word	0x00000060
        /*027c*/ 	.short	0x010a
        /*027e*/ 	.byte	0x3f
	.zero		1


	//   ....[31]....
        /*0280*/ 	.word	0x00003c50
        /*0284*/ 	.word	0x000000ff
        /*0288*/ 	.word	0x00000000
        /*028c*/ 	.short	0x0101
        /*028e*/ 	.byte	0x04
	.zero		1


	//   ....[32]....
        /*0290*/ 	.word	0x00003d40
        /*0294*/ 	.word	0x00000004
        /*0298*/ 	.word	0x00000060
        /*029c*/ 	.short	0x010a
        /*029e*/ 	.byte	0x3f
	.zero		1


	//   ....[33]....
        /*02a0*/ 	.word	0x000044a0
        /*02a4*/ 	.word	0x000000ff
        /*02a8*/ 	.word	0x00000000
        /*02ac*/ 	.short	0x0101
        /*02ae*/ 	.byte	0x04
	.zero		1


	//   ....[34]....
        /*02b0*/ 	.word	0x00004570
        /*02b4*/ 	.word	0x00000005
        /*02b8*/ 	.word	0x00000060
        /*02bc*/ 	.short	0x010a
        /*02be*/ 	.byte	0x3f
	.zero		1


	//   ....[35]....
        /*02c0*/ 	.word	0x00004c90
        /*02c4*/ 	.word	0x000000ff
        /*02c8*/ 	.word	0x00000000
        /*02cc*/ 	.short	0x0101
        /*02ce*/ 	.byte	0x04
	.zero		1


	//   ....[36]....
        /*02d0*/ 	.word	0x000055d0
        /*02d4*/ 	.word	0x000000ff
        /*02d8*/ 	.word	0x00000000
        /*02dc*/ 	.short	0x0101
        /*02de*/ 	.byte	0x04
	.zero		1


	//   ....[37]....
        /*02e0*/ 	.word	0x00005cc0
        /*02e4*/ 	.word	0x000000ff
        /*02e8*/ 	.word	0x000000a8
        /*02ec*/ 	.short	0x010a
        /*02ee*/ 	.byte	0x04
	.zero		1


	//   ....[38]....
        /*02f0*/ 	.word	0x000060c0
        /*02f4*/ 	.word	0x000000ff
        /*02f8*/ 	.word	0x00000080
        /*02fc*/ 	.short	0x010a
        /*02fe*/ 	.byte	0x04
	.zero		1


	//   ....[39]....
        /*0300*/ 	.word	0x000061b0
        /*0304*/ 	.word	0x000000ff
        /*0308*/ 	.word	0x00000060
        /*030c*/ 	.short	0x010b
        /*030e*/ 	.byte	0x04
	.zero		1


	//   ....[40]....
        /*0310*/ 	.word	0x00006210
        /*0314*/ 	.word	0x000000ff
        /*0318*/ 	.word	0x00000000
        /*031c*/ 	.short	0x0101
        /*031e*/ 	.byte	0x05
	.zero		1


	//   ....[41]....
        /*0320*/ 	.word	0x00006240
        /*0324*/ 	.word	0x000000ff
        /*0328*/ 	.word	0x00000088
        /*032c*/ 	.short	0x010a
        /*032e*/ 	.byte	0x04
	.zero		1


	//   ....[42]....
        /*0330*/ 	.word	0x00006350
        /*0334*/ 	.word	0x000000ff
        /*0338*/ 	.word	0x00000068
        /*033c*/ 	.short	0x010b
        /*033e*/ 	.byte	0x04
	.zero		1


	//   ....[43]....
        /*0340*/ 	.word	0x000063b0
        /*0344*/ 	.word	0x000000ff
        /*0348*/ 	.word	0x00000000
        /*034c*/ 	.short	0x0101
        /*034e*/ 	.byte	0x05
	.zero		1


	//   ....[44]....
        /*0350*/ 	.word	0x000063e0
        /*0354*/ 	.word	0x000000ff
        /*0358*/ 	.word	0x00000090
        /*035c*/ 	.short	0x010a
        /*035e*/ 	.byte	0x04
	.zero		1


	//   ....[45]....
        /*0360*/ 	.word	0x000064f0
        /*0364*/ 	.word	0x000000ff
        /*0368*/ 	.word	0x00000070
        /*036c*/ 	.short	0x010b
        /*036e*/ 	.byte	0x04
	.zero		1


	//   ....[46]....
        /*0370*/ 	.word	0x00006550
        /*0374*/ 	.word	0x000000ff
        /*0378*/ 	.word	0x00000000
        /*037c*/ 	.short	0x0101
        /*037e*/ 	.byte	0x05
	.zero		1


	//   ....[47]....
        /*0380*/ 	.word	0x00006580
        /*0384*/ 	.word	0x000000ff
        /*0388*/ 	.word	0x00000098
        /*038c*/ 	.short	0x010a
        /*038e*/ 	.byte	0x04
	.zero		1


	//   ....[48]....
        /*0390*/ 	.word	0x00006690
        /*0394*/ 	.word	0x000000ff
        /*0398*/ 	.word	0x00000078
        /*039c*/ 	.short	0x010b
        /*039e*/ 	.byte	0x04
	.zero		1


	//   ....[49]....
        /*03a0*/ 	.word	0x00006780
        /*03a4*/ 	.word	0x000000ff
        /*03a8*/ 	.word	0x00000000
        /*03ac*/ 	.short	0x0101
        /*03ae*/ 	.byte	0x04
	.zero		1


	//   ....[50]....
        /*03b0*/ 	.word	0x00006dc0
        /*03b4*/ 	.word	0x00000003
        /*03b8*/ 	.word	0x00000080
        /*03bc*/ 	.short	0x010a
        /*03be*/ 	.byte	0x3f
	.zero		1


	//   ....[51]....
        /*03c0*/ 	.word	0x00006e00
        /*03c4*/ 	.word	0x00000003
        /*03c8*/ 	.word	0x00000088
        /*03cc*/ 	.short	0x010a
        /*03ce*/ 	.byte	0x3f
	.zero		1


	//   ....[52]....
        /*03d0*/ 	.word	0x00006e40
        /*03d4*/ 	.word	0x00000003
        /*03d8*/ 	.word	0x00000090
        /*03dc*/ 	.short	0x010a
        /*03de*/ 	.byte	0x3f
	.zero		1


	//   ....[53]....
        /*03e0*/ 	.word	0x00006e90
        /*03e4*/ 	.word	0x00000003
        /*03e8*/ 	.word	0x00000098
        /*03ec*/ 	.short	0x010a
        /*03ee*/ 	.byte	0x3f
	.zero		1


	//   ....[54]....
        /*03f0*/ 	.word	0x000071b0
        /*03f4*/ 	.word	0x0000000f
        /*03f8*/ 	.word	0x00000030
        /*03fc*/ 	.short	0x010a
        /*03fe*/ 	.byte	0x3f
	.zero		1


	//   ....[55]....
        /*0400*/ 	.word	0x00007500
        /*0404*/ 	.word	0x00000006
        /*0408*/ 	.word	0x000000a8
        /*040c*/ 	.short	0x0101
        /*040e*/ 	.byte	0x3f
	.zero		1


	//   ....[56]....
        /*0410*/ 	.word	0x00007c40
        /*0414*/ 	.word	0x00000007
        /*0418*/ 	.word	0x00000000
        /*041c*/ 	.short	0x010a
        /*041e*/ 	.byte	0x3f
	.zero		1


	//   ....[57]....
        /*0420*/ 	.word	0x00007cc0
        /*0424*/ 	.word	0x00000009
        /*0428*/ 	.word	0x00000000
        /*042c*/ 	.short	0x010a
        /*042e*/ 	.byte	0x3f
	.zero		1


	//   ....[58]....
        /*0430*/ 	.word	0x00007d50
        /*0434*/ 	.word	0x00000006
        /*0438*/ 	.word	0x00000000
        /*043c*/ 	.short	0x010a
        /*043e*/ 	.byte	0x3f
	.zero		1


	//   ....[59]....
        /*0440*/ 	.word	0x00007de0
        /*0444*/ 	.word	0x00000009
        /*0448*/ 	.word	0x00000000
        /*044c*/ 	.short	0x010a
        /*044e*/ 	.byte	0x3f
	.zero		1


	//   ....[60]....
        /*0450*/ 	.word	0x00007e70
        /*0454*/ 	.word	0x00000006
        /*0458*/ 	.word	0x00000000
        /*045c*/ 	.short	0x010a
        /*045e*/ 	.byte	0x3f
	.zero		1


	//   ....[61]....
        /*0460*/ 	.word	0x00007f00
        /*0464*/ 	.word	0x00000003
        /*0468*/ 	.word	0x00000000
        /*046c*/ 	.short	0x010a
        /*046e*/ 	.byte	0x3f
	.zero		1


	//   ....[62]....
        /*0470*/ 	.word	0x00007f60
        /*0474*/ 	.word	0x00000003
        /*0478*/ 	.word	0x00000000
        /*047c*/ 	.short	0x010a
        /*047e*/ 	.byte	0x3f
	.zero		1


	//   ....[63]....
        /*0480*/ 	.word	0x00007fc0
        /*0484*/ 	.word	0x00000004
        /*0488*/ 	.word	0x00000000
        /*048c*/ 	.short	0x010a
        /*048e*/ 	.byte	0x3f
	.zero		1


	//   ....[64]....
        /*0490*/ 	.word	0x00008020
        /*0494*/ 	.word	0x00000004
        /*0498*/ 	.word	0x00000060
        /*049c*/ 	.short	0x010a
        /*049e*/ 	.byte	0x3f
	.zero		1


	//   ....[65]....
        /*04a0*/ 	.word	0x00008070
        /*04a4*/ 	.word	0x00000004
        /*04a8*/ 	.word	0x00000060
        /*04ac*/ 	.short	0x010a
        /*04ae*/ 	.byte	0x3f
	.zero		1


	//   ....[66]....
        /*04b0*/ 	.word	0x000080c0
        /*04b4*/ 	.word	0x00000004
        /*04b8*/ 	.word	0x00000060
        /*04bc*/ 	.short	0x010a
        /*04be*/ 	.byte	0x3f
	.zero		1


	//   ....[67]....
        /*04c0*/ 	.word	0x00008110
        /*04c4*/ 	.word	0x00000005
        /*04c8*/ 	.word	0x00000060
        /*04cc*/ 	.short	0x010a
        /*04ce*/ 	.byte	0x3f
	.zero		1


	//   ....[68]....
        /*04d0*/ 	.word	0x00008170
        /*04d4*/ 	.word	0x00000003
        /*04d8*/ 	.word	0x000000a8
        /*04dc*/ 	.short	0x010a
        /*04de*/ 	.byte	0x3f
	.zero		1


	//   ....[69]....
        /*04e0*/ 	.word	0x000081d0
        /*04e4*/ 	.word	0x00000005
        /*04e8*/ 	.word	0x00000080
        /*04ec*/ 	.short	0x010a
        /*04ee*/ 	.byte	0x3f
	.zero		1


	//   ....[70]....
        /*04f0*/ 	.word	0x00008230
        /*04f4*/ 	.word	0x00000005
        /*04f8*/ 	.word	0x00000088
        /*04fc*/ 	.short	0x010a
        /*04fe*/ 	.byte	0x3f
	.zero		1


	//   ....[71]....
        /*0500*/ 	.word	0x00008290
        /*0504*/ 	.word	0x00000005
        /*0508*/ 	.word	0x00000090
        /*050c*/ 	.short	0x010a
        /*050e*/ 	.byte	0x3f
	.zero		1


	//   ....[72]....
        /*0510*/ 	.word	0x000082f0
        /*0514*/ 	.word	0x00000005
        /*0518*/ 	.word	0x00000098
        /*051c*/ 	.short	0x010a
        /*051e*/ 	.byte	0x3f
	.zero		1


	//   ....[73]....
        /*0520*/ 	.word	0x00008340
        /*0524*/ 	.word	0x00000003
        /*0528*/ 	.word	0x00000080
        /*052c*/ 	.short	0x010a
        /*052e*/ 	.byte	0x3f
	.zero		1


	//   ....[74]....
        /*0530*/ 	.word	0x00008390
        /*0534*/ 	.word	0x00000003
        /*0538*/ 	.word	0x00000088
        /*053c*/ 	.short	0x010a
        /*053e*/ 	.byte	0x3f
	.zero		1


	//   ....[75]....
        /*0540*/ 	.word	0x000083e0
        /*0544*/ 	.word	0x00000003
        /*0548*/ 	.word	0x00000090
        /*054c*/ 	.short	0x010a
        /*054e*/ 	.byte	0x3f
	.zero		1


	//   ....[76]....
        /*0550*/ 	.word	0x000084b0
        /*0554*/ 	.word	0x0000000f
        /*0558*/ 	.word	0x00000030
        /*055c*/ 	.short	0x010a
        /*055e*/ 	.byte	0x3f
	.zero		1


	//   ....[77]....
        /*0560*/ 	.word	0x00008580
        /*0564*/ 	.word	0x00000007
        /*0568*/ 	.word	0x00000000
        /*056c*/ 	.short	0x010a
        /*056e*/ 	.byte	0x3f
	.zero		1


	//   ....[78]....
        /*0570*/ 	.word	0x000085d0
        /*0574*/ 	.word	0x00000009
        /*0578*/ 	.word	0x00000000
        /*057c*/ 	.short	0x010a
        /*057e*/ 	.byte	0x3f
	.zero		1


	//   ....[79]....
        /*0580*/ 	.word	0x00008620
        /*0584*/ 	.word	0x00000006
        /*0588*/ 	.word	0x00000000
        /*058c*/ 	.short	0x010a
        /*058e*/ 	.byte	0x3f
	.zero		1


	//   ....[80]....
        /*0590*/ 	.word	0x00008670
        /*0594*/ 	.word	0x00000009
        /*0598*/ 	.word	0x00000000
        /*059c*/ 	.short	0x010a
        /*059e*/ 	.byte	0x3f
	.zero		1


	//   ....[81]....
        /*05a0*/ 	.word	0x000086c0
        /*05a4*/ 	.word	0x00000006
        /*05a8*/ 	.word	0x00000000
        /*05ac*/ 	.short	0x010a
        /*05ae*/ 	.byte	0x3f
	.zero		1


	//----- nvinfo : EIATTR_NUM_MBARRIERS
	.align		4
.L_38:
        /*05b0*/ 	.byte	0x03, 0x38
        /*05b2*/ 	.short	0x0016


	//----- nvinfo : EIATTR_EXIT_INSTR_OFFSETS
	.align		4
        /*05b4*/ 	.byte	0x04, 0x1c
        /*05b6*/ 	.short	(.L_40 - .L_39)


	//   ....[0]....
.L_39:
        /*05b8*/ 	.word	0x00007f50


	//----- nvinfo : EIATTR_MAX_THREADS
	.align		4
.L_40:
        /*05bc*/ 	.byte	0x04, 0x05
        /*05be*/ 	.short	(.L_42 - .L_41)
.L_41:
        /*05c0*/ 	.word	0x00000180
        /*05c4*/ 	.word	0x00000001
        /*05c8*/ 	.word	0x00000001


	//----- nvinfo : EIATTR_CRS_STACK_SIZE
	.align		4
.L_42:
        /*05cc*/ 	.byte	0x04, 0x1e
        /*05ce*/ 	.short	(.L_44 - .L_43)
.L_43:
        /*05d0*/ 	.word	0x00000000


	//----- nvinfo : EIATTR_CBANK_PARAM_SIZE
	.align		4
.L_44:
        /*05d4*/ 	.byte	0x03, 0x19
        /*05d6*/ 	.short	0x0770


	//----- nvinfo : EIATTR_PARAM_CBANK
	.align		4
        /*05d8*/ 	.byte	0x04, 0x0a
        /*05da*/ 	.short	(.L_46 - .L_45)
	.align		4
.L_45:
        /*05dc*/ 	.word	index@(.nv.constant0._ZN7cutlass13device_kernelINS_4gemm6kernel13GemmUniversalIN4cute5tupleIJiiiiEEENS1_10collective13CollectiveMmaINS1_34MainloopSm90TmaGmmaWarpSpecializedILi6ENS5_IJNS4_1CILi1EEESB_SB_EEENS1_35KernelTmaWarpSpecializedCooperativeEEENS5_IJNSA_ILi128EEESF_NSA_ILi64EEEEEENS_10bfloat16_tENS5_IJlSB_lEEESI_SJ_NS4_8TiledMMAINS4_8MMA_AtomIJNS4_4SM904GMMA28MMA_64x128x16_F32BF16BF16_SSILNSN_5MajorE0ELSP_0ELNSN_7ScaleInE1ELSQ_1EEEEEENS4_6LayoutINS5_IJNSA_ILi2EEESB_SB_EEENS5_IJSB_NSA_ILi0EEESW_EEEEENS5_IJNS4_10UnderscoreESZ_SZ_EEEEENS4_13SM90_TMA_LOADENS4_14ComposedLayoutINS4_7SwizzleILi3ELi4ELi3EEENS4_18smem_ptr_flag_bitsILi16EEENST_INS5_IJNSA_ILi8EEESG_EEENS5_IJSG_SB_EEEEEEEvNS4_8identityES12_S1C_vS1D_EENS_8epilogue10collective18CollectiveEpilogueINS1F_22Sm90TmaWarpSpecializedILi4ELi2ELi16ELb1ELb0EEEJSH_NS5_IJSF_NSA_ILi32EEEEEESI_SJ_SI_SJ_NS1F_6fusion15FusionCallbacksIS1J_NS1M_17LinCombPerRowBiasISI_fSI_SI_fLi8ELNS_15FloatRoundStyleE2EEESH_S1L_JEEES12_NS13_INS14_ILi2ELi4ELi3EEES17_NST_INS5_IJS18_S1K_EEENS5_IJS1K_SB_EEEEEEENS4_17SM75_U32x4_LDSM_NENS4_14SM90_TMA_STOREES1W_NS4_17SM90_U32x4_STSM_NENS4_9Copy_AtomIJS1Z_NS_6half_tEEEEvEEEvvEEEEvNT_6ParamsE)
        /*05e0*/ 	.short	0x0210
        /*05e2*/ 	.short	0x0770


	//----- nvinfo : EIATTR_SW_WAR
	.align		4
.L_46:
        /*05e4*/ 	.byte	0x04, 0x36
        /*05e6*/ 	.short	(.L_48 - .L_47)
.L_47:
        /*05e8*/ 	.word	0x00000008
.L_48:


//--------------------- .nv.callgraph             --------------------------
	.section	.nv.callgraph,"",@"SHT_CUDA_CALLGRAPH"
	.align	4
	.sectionentsize	8
	.align		4
        /*0000*/ 	.word	0x00000000
	.align		4
        /*0004*/ 	.word	0xffffffff
	.align		4
        /*0008*/ 	.word	index@(_ZN7cutlass13device_kernelINS_4gemm6kernel13GemmUniversalIN4cute5tupleIJiiiiEEENS1_10collective13CollectiveMmaINS1_34MainloopSm90TmaGmmaWarpSpecializedILi6ENS5_IJNS4_1CILi1EEESB_SB_EEENS1_35KernelTmaWarpSpecializedCooperativeEEENS5_IJNSA_ILi128EEESF_NSA_ILi64EEEEEENS_10bfloat16_tENS5_IJlSB_lEEESI_SJ_NS4_8TiledMMAINS4_8MMA_AtomIJNS4_4SM904GMMA28MMA_64x128x16_F32BF16BF16_SSILNSN_5MajorE0ELSP_0ELNSN_7ScaleInE1ELSQ_1EEEEEENS4_6LayoutINS5_IJNSA_ILi2EEESB_SB_EEENS5_IJSB_NSA_ILi0EEESW_EEEEENS5_IJNS4_10UnderscoreESZ_SZ_EEEEENS4_13SM90_TMA_LOADENS4_14ComposedLayoutINS4_7SwizzleILi3ELi4ELi3EEENS4_18smem_ptr_flag_bitsILi16EEENST_INS5_IJNSA_ILi8EEESG_EEENS5_IJSG_SB_EEEEEEEvNS4_8identityES12_S1C_vS1D_EENS_8epilogue10collective18CollectiveEpilogueINS1F_22Sm90TmaWarpSpecializedILi4ELi2ELi16ELb1ELb0EEEJSH_NS5_IJSF_NSA_ILi32EEEEEESI_SJ_SI_SJ_NS1F_6fusion15FusionCallbacksIS1J_NS1M_17LinCombPerRowBiasISI_fSI_SI_fLi8ELNS_15FloatRoundStyleE2EEESH_S1L_JEEES12_NS13_INS14_ILi2ELi4ELi3EEES17_NST_INS5_IJS18_S1K_EEENS5_IJS1K_SB_EEEEEEENS4_17SM75_U32x4_LDSM_NENS4_14SM90_TMA_STOREES1W_NS4_17SM90_U32x4_STSM_NENS4_9Copy_AtomIJS1Z_NS_6half_tEEEEvEEEvvEEEEvNT_6ParamsE)
	.align		4
        /*000c*/ 	.word	index@(__assertfail)
	.align		4
        /*0010*/ 	.word	0x00000000
	.align		4
        /*0014*/ 	.word	0xfffffffe
	.align		4
        /*0018*/ 	.word	0x00000000
	.align		4
        /*001c*/ 	.word	0xfffffffd
	.align		4
        /*0020*/ 	.word	0x00000000
	.align		4
        /*0024*/ 	.word	0xfffffffc


//--------------------- .nv.constant4             --------------------------
	.section	.nv.constant4,"a",@progbits
	.align	8
	.align		8
.nv.constant4:
        /*0000*/ 	.dword	__assertfail
	.align		8
        /*0008*/ 	.dword	__unnamed_1
	.align		8
        /*0010*/ 	.dword	__unnamed_2
	.align		8
        /*0018*/ 	.dword	_ZN39_INTERNAL_d38f6bcf_4_k_cu_b0ce9c62_27874cuda3std3__45__cpo5beginE
	.align		8
        /*0020*/ 	.dword	_ZN39_INTERNAL_d38f6bcf_4_k_cu_b0ce9c62_27874cuda3std3__45__cpo3endE
	.align		8
        /*0028*/ 	.dword	_ZN39_INTERNAL_d38f6bcf_4_k_cu_b0ce9c62_27874cuda3std3__45__cpo6cbeginE
	.align		8
        /*0030*/ 	.dword	_ZN39_INTERNAL_d38f6bcf_4_k_cu_b0ce9c62_27874cuda3std3__45__cpo4cendE
	.align		8
        /*0038*/ 	.dword	_ZN39_INTERNAL_d38f6bcf_4_k_cu_b0ce9c62_27874cuda3std3__441_GLOBAL__N__d38f6bcf_4_k_cu_b0ce9c62_27876ignoreE
	.align		8
        /*0040*/ 	.dword	_ZN39_INTERNAL_d38f6bcf_4_k_cu_b0ce9c62_27874cuda3std3__419piecewise_constructE
	.align		8
        /*0048*/ 	.dword	_ZN39_INTERNAL_d38f6bcf_4_k_cu_b0ce9c62_27874cuda3std3__48in_placeE
	.align		8
        /*0050*/ 	.dword	_ZN39_INTERNAL_d38f6bcf_4_k_cu_b0ce9c62_27874cuda3std6ranges3__45__cpo4swapE
	.align		8
        /*0058*/ 	.dword	_ZN39_INTERNAL_d38f6bcf_4_k_cu_b0ce9c62_27874cuda3std6ranges3__45__cpo9iter_moveE
	.align		8
        /*0060*/ 	.dword	_ZN39_INTERNAL_d38f6bcf_4_k_cu_b0ce9c62_27874cute7productE
	.align		8
        /*0068*/ 	.dword	_ZN39_INTERNAL_d38f6bcf_4_k_cu_b0ce9c62_27874cute1_E
	.align		8
        /*0070*/ 	.dword	$str$22
	.align		8
        /*0078*/ 	.dword	$str$23
	.align		8
        /*0080*/ 	.dword	$str$26
	.align		8
        /*0088*/ 	.dword	$str$27


//--------------------- .text._ZN7cutlass13device_kernelINS_4gemm6kernel13GemmUniversalIN4cute5tupleIJiiiiEEENS1_10collective13CollectiveMmaINS1_34MainloopSm90TmaGmmaWarpSpecializedILi6ENS5_IJNS4_1CILi1EEESB_SB_EEENS1_35KernelTmaWarpSpecializedCooperativeEEENS5_IJNSA_ILi128EEESF_NSA_ILi64EEEEEENS_10bfloat16_tENS5_IJlSB_lEEESI_SJ_NS4_8TiledMMAINS4_8MMA_AtomIJNS4_4SM904GMMA28MMA_64x128x16_F32BF16BF16_SSILNSN_5MajorE0ELSP_0ELNSN_7ScaleInE1ELSQ_1EEEEEENS4_6LayoutINS5_IJNSA_ILi2EEESB_SB_EEENS5_IJSB_NSA_ILi0EEESW_EEEEENS5_IJNS4_10UnderscoreESZ_SZ_EEEEENS4_13SM90_TMA_LOADENS4_14ComposedLayoutINS4_7SwizzleILi3ELi4ELi3EEENS4_18smem_ptr_flag_bitsILi16EEENST_INS5_IJNSA_ILi8EEESG_EEENS5_IJSG_SB_EEEEEEEvNS4_8identityES12_S1C_vS1D_EENS_8epilogue10collective18CollectiveEpilogueINS1F_22Sm90TmaWarpSpecializedILi4ELi2ELi16ELb1ELb0EEEJSH_NS5_IJSF_NSA_ILi32EEEEEESI_SJ_SI_SJ_NS1F_6fusion15FusionCallbacksIS1J_NS1M_17LinCombPerRowBiasISI_fSI_SI_fLi8ELNS_15FloatRoundStyleE2EEESH_S1L_JEEES12_NS13_INS14_ILi2ELi4ELi3EEES17_NST_INS5_IJS18_S1K_EEENS5_IJS1K_SB_EEEEEEENS4_17SM75_U32x4_LDSM_NENS4_14SM90_TMA_STOREES1W_NS4_17SM90_U32x4_STSM_NENS4_9Copy_AtomIJS1Z_NS_6half_tEEEEvEEEvvEEEEvNT_6ParamsE --------------------------
	.section	.text._ZN7cutlass13device_kernelINS_4gemm6kernel13GemmUniversalIN4cute5tupleIJiiiiEEENS1_10collective13CollectiveMmaINS1_34MainloopSm90TmaGmmaWarpSpecializedILi6ENS5_IJNS4_1CILi1EEESB_SB_EEENS1_35KernelTmaWarpSpecializedCooperativeEEENS5_IJNSA_ILi128EEESF_NSA_ILi64EEEEEENS_10bfloat16_tENS5_IJlSB_lEEESI_SJ_NS4_8TiledMMAINS4_8MMA_AtomIJNS4_4SM904GMMA28MMA_64x128x16_F32BF16BF16_SSILNSN_5MajorE0ELSP_0ELNSN_7ScaleInE1ELSQ_1EEEEEENS4_6LayoutINS5_IJNSA_ILi2EEESB_SB_EEENS5_IJSB_NSA_ILi0EEESW_EEEEENS5_IJNS4_10UnderscoreESZ_SZ_EEEEENS4_13SM90_TMA_LOADENS4_14ComposedLayoutINS4_7SwizzleILi3ELi4ELi3EEENS4_18smem_ptr_flag_bitsILi16EEENST_INS5_IJNSA_ILi8EEESG_EEENS5_IJSG_SB_EEEEEEEvNS4_8identityES12_S1C_vS1D_EENS_8epilogue10collective18CollectiveEpilogueINS1F_22Sm90TmaWarpSpecializedILi4ELi2ELi16ELb1ELb0EEEJSH_NS5_IJSF_NSA_ILi32EEEEEESI_SJ_SI_SJ_NS1F_6fusion15FusionCallbacksIS1J_NS1M_17LinCombPerRowBiasISI_fSI_SI_fLi8ELNS_15FloatRoundStyleE2EEESH_S1L_JEEES12_NS13_INS14_ILi2ELi4ELi3EEES17_NST_INS5_IJS18_S1K_EEENS5_IJS1K_SB_EEEEEEENS4_17SM75_U32x4_LDSM_NENS4_14SM90_TMA_STOREES1W_NS4_17SM90_U32x4_STSM_NENS4_9Copy_AtomIJS1Z_NS_6half_tEEEEvEEEvvEEEEvNT_6ParamsE,"ax",@progbits
	.align	128
.text._ZN7cutlass13device_kernelINS_4gemm6kernel13GemmUniversalIN4cute5tupleIJiiiiEEENS1_10collective13CollectiveMmaINS1_34MainloopSm90TmaGmmaWarpSpecializedILi6ENS5_IJNS4_1CILi1EEESB_SB_EEENS1_35KernelTmaWarpSpecializedCooperativeEEENS5_IJNSA_ILi128EEESF_NSA_ILi64EEEEEENS_10bfloat16_tENS5_IJlSB_lEEESI_SJ_NS4_8TiledMMAINS4_8MMA_AtomIJNS4_4SM904GMMA28MMA_64x128x16_F32BF16BF16_SSILNSN_5MajorE0ELSP_0ELNSN_7ScaleInE1ELSQ_1EEEEEENS4_6LayoutINS5_IJNSA_ILi2EEESB_SB_EEENS5_IJSB_NSA_ILi0EEESW_EEEEENS5_IJNS4_10UnderscoreESZ_SZ_EEEEENS4_13SM90_TMA_LOADENS4_14ComposedLayoutINS4_7SwizzleILi3ELi4ELi3EEENS4_18smem_ptr_flag_bitsILi16EEENST_INS5_IJNSA_ILi8EEESG_EEENS5_IJSG_SB_EEEEEEEvNS4_8identityES12_S1C_vS1D_EENS_8epilogue10collective18CollectiveEpilogueINS1F_22Sm90TmaWarpSpecializedILi4ELi2ELi16ELb1ELb0EEEJSH_NS5_IJSF_NSA_ILi32EEEEEESI_SJ_SI_SJ_NS1F_6fusion15FusionCallbacksIS1J_NS1M_17LinCombPerRowBiasISI_fSI_SI_fLi8ELNS_15FloatRoundStyleE2EEESH_S1L_JEEES12_NS13_INS14_ILi2ELi4ELi3EEES17_NST_INS5_IJS18_S1K_EEENS5_IJS1K_SB_EEEEEEENS4_17SM75_U32x4_LDSM_NENS4_14SM90_TMA_STOREES1W_NS4_17SM90_U32x4_STSM_NENS4_9Copy_AtomIJS1Z_NS_6half_tEEEEvEEEvvEEEEvNT_6ParamsE:
        .type           _ZN7cutlass13device_kernelINS_4gemm6kernel13GemmUniversalIN4cute5tupleIJiiiiEEENS1_10collective13CollectiveMmaINS1_34MainloopSm90TmaGmmaWarpSpecializedILi6ENS5_IJNS4_1CILi1EEESB_SB_EEENS1_35KernelTmaWarpSpecializedCooperativeEEENS5_IJNSA_ILi128EEESF_NSA_ILi64EEEEEENS_10bfloat16_tENS5_IJlSB_lEEESI_SJ_NS4_8TiledMMAINS4_8MMA_AtomIJNS4_4SM904GMMA28MMA_64x128x16_F32BF16BF16_SSILNSN_5MajorE0ELSP_0ELNSN_7ScaleInE1ELSQ_1EEEEEENS4_6LayoutINS5_IJNSA_ILi2EEESB_SB_EEENS5_IJSB_NSA_ILi0EEESW_EEEEENS5_IJNS4_10UnderscoreESZ_SZ_EEEEENS4_13SM90_TMA_LOADENS4_14ComposedLayoutINS4_7SwizzleILi3ELi4ELi3EEENS4_18smem_ptr_flag_bitsILi16EEENST_INS5_IJNSA_ILi8EEESG_EEENS5_IJSG_SB_EEEEEEEvNS4_8identityES12_S1C_vS1D_EENS_8epilogue10collective18CollectiveEpilogueINS1F_22Sm90TmaWarpSpecializedILi4ELi2ELi16ELb1ELb0EEEJSH_NS5_IJSF_NSA_ILi32EEEEEESI_SJ_SI_SJ_NS1F_6fusion15FusionCallbacksIS1J_NS1M_17LinCombPerRowBiasISI_fSI_SI_fLi8ELNS_15FloatRoundStyleE2EEESH_S1L_JEEES12_NS13_INS14_ILi2ELi4ELi3EEES17_NST_INS5_IJS18_S1K_EEENS5_IJS1K_SB_EEEEEEENS4_17SM75_U32x4_LDSM_NENS4_14SM90_TMA_STOREES1W_NS4_17SM90_U32x4_STSM_NENS4_9Copy_AtomIJS1Z_NS_6half_tEEEEvEEEvvEEEEvNT_6ParamsE,@function
        .size           _ZN7cutlass13device_kernelINS_4gemm6kernel13GemmUniversalIN4cute5tupleIJiiiiEEENS1_10collective13CollectiveMmaINS1_34MainloopSm90TmaGmmaWarpSpecializedILi6ENS5_IJNS4_1CILi1EEESB_SB_EEENS1_35KernelTmaWarpSpecializedCooperativeEEENS5_IJNSA_ILi128EEESF_NSA_ILi64EEEEEENS_10bfloat16_tENS5_IJlSB_lEEESI_SJ_NS4_8TiledMMAINS4_8MMA_AtomIJNS4_4SM904GMMA28MMA_64x128x16_F32BF16BF16_SSILNSN_5MajorE0ELSP_0ELNSN_7ScaleInE1ELSQ_1EEEEEENS4_6LayoutINS5_IJNSA_ILi2EEESB_SB_EEENS5_IJSB_NSA_ILi0EEESW_EEEEENS5_IJNS4_10UnderscoreESZ_SZ_EEEEENS4_13SM90_TMA_LOADENS4_14ComposedLayoutINS4_7SwizzleILi3ELi4ELi3EEENS4_18smem_ptr_flag_bitsILi16EEENST_INS5_IJNSA_ILi8EEESG_EEENS5_IJSG_SB_EEEEEEEvNS4_8identityES12_S1C_vS1D_EENS_8epilogue10collective18CollectiveEpilogueINS1F_22Sm90TmaWarpSpecializedILi4ELi2ELi16ELb1ELb0EEEJSH_NS5_IJSF_NSA_ILi32EEEEEESI_SJ_SI_SJ_NS1F_6fusion15FusionCallbacksIS1J_NS1M_17LinCombPerRowBiasISI_fSI_SI_fLi8ELNS_15FloatRoundStyleE2EEESH_S1L_JEEES12_NS13_INS14_ILi2ELi4ELi3EEES17_NST_INS5_IJS18_S1K_EEENS5_IJS1K_SB_EEEEEEENS4_17SM75_U32x4_LDSM_NENS4_14SM90_TMA_STOREES1W_NS4_17SM90_U32x4_STSM_NENS4_9Copy_AtomIJS1Z_NS_6half_tEEEEvEEEvvEEEEvNT_6ParamsE,(.L_x_193 - _ZN7cutlass13device_kernelINS_4gemm6kernel13GemmUniversalIN4cute5tupleIJiiiiEEENS1_10collective13CollectiveMmaINS1_34MainloopSm90TmaGmmaWarpSpecializedILi6ENS5_IJNS4_1CILi1EEESB_SB_EEENS1_35KernelTmaWarpSpecializedCooperativeEEENS5_IJNSA_ILi128EEESF_NSA_ILi64EEEEEENS_10bfloat16_tENS5_IJlSB_lEEESI_SJ_NS4_8TiledMMAINS4_8MMA_AtomIJNS4_4SM904GMMA28MMA_64x128x16_F32BF16BF16_SSILNSN_5MajorE0ELSP_0ELNSN_7ScaleInE1ELSQ_1EEEEEENS4_6LayoutINS5_IJNSA_ILi2EEESB_SB_EEENS5_IJSB_NSA_ILi0EEESW_EEEEENS5_IJNS4_10UnderscoreESZ_SZ_EEEEENS4_13SM90_TMA_LOADENS4_14ComposedLayoutINS4_7SwizzleILi3ELi4ELi3EEENS4_18smem_ptr_flag_bitsILi16EEENST_INS5_IJNSA_ILi8EEESG_EEENS5_IJSG_SB_EEEEEEEvNS4_8identityES12_S1C_vS1D_EENS_8epilogue10collective18CollectiveEpilogueINS1F_22Sm90TmaWarpSpecializedILi4ELi2ELi16ELb1ELb0EEEJSH_NS5_IJSF_NSA_ILi32EEEEEESI_SJ_SI_SJ_NS1F_6fusion15FusionCallbacksIS1J_NS1M_17LinCombPerRowBiasISI_fSI_SI_fLi8ELNS_15FloatRoundStyleE2EEESH_S1L_JEEES12_NS13_INS14_ILi2ELi4ELi3EEES17_NST_INS5_IJS18_S1K_EEENS5_IJS1K_SB_EEEEEEENS4_17SM75_U32x4_LDSM_NENS4_14SM90_TMA_STOREES1W_NS4_17SM90_U32x4_STSM_NENS4_9Copy_AtomIJS1Z_NS_6half_tEEEEvEEEvvEEEEvNT_6ParamsE)
        .other          _ZN7cutlass13device_kernelINS_4gemm6kernel13GemmUniversalIN4cute5tupleIJiiiiEEENS1_10collective13CollectiveMmaINS1_34MainloopSm90TmaGmmaWarpSpecializedILi6ENS5_IJNS4_1CILi1EEESB_SB_EEENS1_35KernelTmaWarpSpecializedCooperativeEEENS5_IJNSA_ILi128EEESF_NSA_ILi64EEEEEENS_10bfloat16_tENS5_IJlSB_lEEESI_SJ_NS4_8TiledMMAINS4_8MMA_AtomIJNS4_4SM904GMMA28MMA_64x128x16_F32BF16BF16_SSILNSN_5MajorE0ELSP_0ELNSN_7ScaleInE1ELSQ_1EEEEEENS4_6LayoutINS5_IJNSA_ILi2EEESB_SB_EEENS5_IJSB_NSA_ILi0EEESW_EEEEENS5_IJNS4_10UnderscoreESZ_SZ_EEEEENS4_13SM90_TMA_LOADENS4_14ComposedLayoutINS4_7SwizzleILi3ELi4ELi3EEENS4_18smem_ptr_flag_bitsILi16EEENST_INS5_IJNSA_ILi8EEESG_EEENS5_IJSG_SB_EEEEEEEvNS4_8identityES12_S1C_vS1D_EENS_8epilogue10collective18CollectiveEpilogueINS1F_22Sm90TmaWarpSpecializedILi4ELi2ELi16ELb1ELb0EEEJSH_NS5_IJSF_NSA_ILi32EEEEEESI_SJ_SI_SJ_NS1F_6fusion15FusionCallbacksIS1J_NS1M_17LinCombPerRowBiasISI_fSI_SI_fLi8ELNS_15FloatRoundStyleE2EEESH_S1L_JEEES12_NS13_INS14_ILi2ELi4ELi3EEES17_NST_INS5_IJS18_S1K_EEENS5_IJS1K_SB_EEEEEEENS4_17SM75_U32x4_LDSM_NENS4_14SM90_TMA_STOREES1W_NS4_17SM90_U32x4_STSM_NENS4_9Copy_AtomIJS1Z_NS_6half_tEEEEvEEEvvEEEEvNT_6ParamsE,@"STO_CUDA_ENTRY STV_DEFAULT"
_ZN7cutlass13device_kernelINS_4gemm6kernel13GemmUniversalIN4cute5tupleIJiiiiEEENS1_10collective13CollectiveMmaINS1_34MainloopSm90TmaGmmaWarpSpecializedILi6ENS5_IJNS4_1CILi1EEESB_SB_EEENS1_35KernelTmaWarpSpecializedCooperativeEEENS5_IJNSA_ILi128EEESF_NSA_ILi64EEEEEENS_10bfloat16_tENS5_IJlSB_lEEESI_SJ_NS4_8TiledMMAINS4_8MMA_AtomIJNS4_4SM904GMMA28MMA_64x128x16_F32BF16BF16_SSILNSN_5MajorE0ELSP_0ELNSN_7ScaleInE1ELSQ_1EEEEEENS4_6LayoutINS5_IJNSA_ILi2EEESB_SB_EEENS5_IJSB_NSA_ILi0EEESW_EEEEENS5_IJNS4_10UnderscoreESZ_SZ_EEEEENS4_13SM90_TMA_LOADENS4_14ComposedLayoutINS4_7SwizzleILi3ELi4ELi3EEENS4_18smem_ptr_flag_bitsILi16EEENST_INS5_IJNSA_ILi8EEESG_EEENS5_IJSG_SB_EEEEEEEvNS4_8identityES12_S1C_vS1D_EENS_8epilogue10collective18CollectiveEpilogueINS1F_22Sm90TmaWarpSpecializedILi4ELi2ELi16ELb1ELb0EEEJSH_NS5_IJSF_NSA_ILi32EEEEEESI_SJ_SI_SJ_NS1F_6fusion15FusionCallbacksIS1J_NS1M_17LinCombPerRowBiasISI_fSI_SI_fLi8ELNS_15FloatRoundStyleE2EEESH_S1L_JEEES12_NS13_INS14_ILi2ELi4ELi3EEES17_NST_INS5_IJS18_S1K_EEENS5_IJS1K_SB_EEEEEEENS4_17SM75_U32x4_LDSM_NENS4_14SM90_TMA_STOREES1W_NS4_17SM90_U32x4_STSM_NENS4_9Copy_AtomIJS1Z_NS_6half_tEEEEvEEEvvEEEEvNT_6ParamsE:
[----:B------:R-:W1:Y:S01]  /*0000*/  LDC R1, c[0x0][0x28] ;  /* 0x00000a00ff017b82 */ /* 0x000e620000000800 */
[----:B------:R-:W2:Y:S07]  /*0010*/  S2R R18, SR_TID.X ;  /* 0x0000000000127919 */ /* 0x000eae0000002100 */
[----:B------:R-:W3:Y:S01]  /*0020*/  LDC.64 R4, c[0x0][0x588] ;  /* 0x00016200ff047b82 */ /* 0x000ee20000000a00 */
[----:B------:R-:W-:Y:S01]  /*0030*/  ELECT P0, URZ, PT ;  /* 0x00000000003f782f */ /* 0x000fe20003800000 */
[----:B------:R-:W-:Y:S01]  /*0040*/  BSSY B0, `(.L_x_0) ;  /* 0x0000016000007945 */ /* 0x000fe20003800000 */
[----:B--2---:R-:W-:-:S02]  /*0050*/  SHF.R.U32.HI R11, RZ, 0x5, R18 ;  /* 0x00000005ff0b7819 */ /* 0x004fc40000011612 */
[----:B------:R-:W-:-:S03]  /*0060*/  SHF.R.U32.HI R2, RZ, 0x7, R18 ;  /* 0x00000007ff027819 */ /* 0x000fc60000011612 */
[----:B------:R-:W2:Y:S04]  /*0070*/  SHFL.IDX PT, R0, R11, RZ, 0x1f ;  /* 0x00001fff0b007589 */ /* 0x000ea800000e0000 */
[----:B------:R4:W1:Y:S01]  /*0080*/  SHFL.IDX PT, R9, R2, RZ, 0x1f ;  /* 0x00001fff02097589 */ /* 0x00086200000e0000 */
[----:B--2---:R-:W-:Y:S02]  /*0090*/  ISETP.NE.OR P0, PT, R0, RZ, !P0 ;  /* 0x000000ff0000720c */ /* 0x004fe40004705670 */
[----:B------:R-:W-:-:S11]  /*00a0*/  SHF.R.S32.HI R3, RZ, 0x1f, R0 ;  /* 0x0000001fff037819 */ /* 0x000fd60000011400 */
[----:B-1-34-:R-:W-:Y:S05]  /*00b0*/  @P0 BRA `(.L_x_1) ;  /* 0x0000000000380947 */ /* 0x01afea0003800000 */
[----:B------:R-:W-:Y:S02]  /*00c0*/  ULDC.64 UR4, c[0x0][0x198] ;  /* 0x0000660000047ab9 */ /* 0x000fe40000000a00 */
[----:B------:R-:W-:Y:S02]  /*00d0*/  UIADD3 UR6, UP0, UR4, 0xf0, URZ ;  /* 0x000000f004067890 */ /* 0x000fe4000ff1e03f */
[----:B------:R-:W-:Y:S02]  /*00e0*/  UIADD3 UR8, UP1, UR4, 0x1f0, URZ ;  /* 0x000001f004087890 */ /* 0x000fe4000ff3e03f */
[----:B------:R-:W-:Y:S02]  /*00f0*/  UIADD3 UR10, UP2, UR4, 0x3f0, URZ ;  /* 0x000003f0040a7890 */ /* 0x000fe4000ff5e03f */
[----:B------:R-:W-:Y:S02]  /*0100*/  UIADD3 UR4, UP3, UR4, 0x4f0, URZ ;  /* 0x000004f004047890 */ /* 0x000fe4000ff7e03f */
[----:B------:R-:W-:-:S02]  /*0110*/  UIADD3.X UR7, URZ, UR5, URZ, UP0, !UPT ;  /* 0x000000053f077290 */ /* 0x000fc400087fe43f */
[----:B------:R-:W-:Y:S02]  /*0120*/  UIADD3.X UR9, URZ, UR5, URZ, UP1, !UPT ;  /* 0x000000053f097290 */ /* 0x000fe40008ffe43f */
[----:B------:R-:W-:Y:S02]  /*0130*/  UIADD3.X UR11, URZ, UR5, URZ, UP2, !UPT ;  /* 0x000000053f0b7290 */ /* 0x000fe400097fe43f */
[----:B------:R-:W-:-:S03]  /*0140*/  UIADD3.X UR5, URZ, UR5, URZ, UP3, !UPT ;  /* 0x000000053f057290 */ /* 0x000fc60009ffe43f */
[----:B------:R1:W-:Y:S02]  /*0150*/  UTMACCTL.PF [UR6] ;  /* 0x00000000060079b9 */ /* 0x0003e40008040000 */
[----:B------:R1:W-:Y:S02]  /*0160*/  UTMACCTL.PF [UR8] ;  /* 0x00000000080079b9 */ /* 0x0003e40008040000 */
[----:B------:R1:W-:Y:S02]  /*0170*/  UTMACCTL.PF [UR10] ;  /* 0x000000000a0079b9 */ /* 0x0003e40008040000 */
[----:B------:R1:W-:Y:S02]  /*0180*/  UTMACCTL.PF [UR4] ;  /* 0x00000000040079b9 */ /* 0x0003e40008040000 */
[----:B-1----:R-:W-:Y:S01]  /*0190*/  NOP ;  /* 0x0000000000007918 */ /* 0x002fe20000000000 */
.L_x_1:
[----:B------:R-:W-:Y:S05]  /*01a0*/  BSYNC B0 ;  /* 0x0000000000007941 */ /* 0x000fea0003800000 */
.L_x_0:
[----:B------:R-:W-:Y:S01]  /*01b0*/  ULDC.64 UR4, c[0x0][0x590] ;  /* 0x0001640000047ab9 */ /* 0x000fe20000000a00 */
[----:B------:R-:W-:Y:S01]  /*01c0*/  LEA.HI R3, R3, R0, RZ, 0x2 ;  /* 0x0000000003037211 */ /* 0x000fe200078f10ff */
[----:B------:R-:W-:Y:S01]  /*01d0*/  ULDC.64 UR52, c[0x0][0x208] ;  /* 0x0000820000347ab9 */ /* 0x000fe20000000a00 */
[----:B------:R-:W-:Y:S01]  /*01e0*/  ISETP.NE.U32.AND P1, PT, RZ, UR4, PT ;  /* 0x00000004ff007c0c */ /* 0x000fe2000bf25070 */
[----:B------:R-:W-:Y:S01]  /*01f0*/  IMAD.MOV.U32 R6, RZ, RZ, R4 ;  /* 0x000000ffff067224 */ /* 0x000fe200078e0004 */
[----:B------:R-:W-:Y:S01]  /*0200*/  LOP3.LUT R3, R3, 0xfffffffc, RZ, 0xc0, !PT ;  /* 0xfffffffc03037812 */ /* 0x000fe200078ec0ff */
[----:B------:R-:W-:Y:S01]  /*0210*/  IMAD.MOV.U32 R7, RZ, RZ, R5 ;  /* 0x000000ffff077224 */ /* 0x000fe200078e0005 */
[----:B------:R-:W-:Y:S02]  /*0220*/  ISETP.NE.AND.EX P2, PT, RZ, UR5, PT, P1 ;  /* 0x00000005ff007c0c */ /* 0x000fe4000bf45310 */
[----:B------:R-:W-:Y:S01]  /*0230*/  PRMT R2, RZ, 0x7610, R2 ;  /* 0x00007610ff027816 */ /* 0x000fe20000000002 */
[----:B------:R-:W-:-:S10]  /*0240*/  IMAD.IADD R0, R0, 0x1, -R3 ;  /* 0x0000000100007824 */ /* 0x000fd400078e0a03 */
[----:B------:R-:W-:Y:S05]  /*0250*/  @P2 BRA `(.L_x_2) ;  /* 0x0000000000302947 */ /* 0x000fea0003800000 */
[----:B------:R-:W-:Y:S02]  /*0260*/  ULDC.64 UR6, c[0x0][0x588] ;  /* 0x0001620000067ab9 */ /* 0x000fe40000000a00 */
[----:B------:R-:W-:-:S04]  /*0270*/  ISETP.NE.U32.AND P0, PT, RZ, UR6, PT ;  /* 0x00000006ff007c0c */ /* 0x000fc8000bf05070 */
[----:B------:R-:W-:-:S13]  /*0280*/  ISETP.NE.AND.EX P0, PT, RZ, UR7, PT, P0 ;  /* 0x00000007ff007c0c */ /* 0x000fda000bf05300 */
[----:B------:R-:W-:Y:S05]  /*0290*/  @!P0 BRA `(.L_x_3) ;  /* 0x0000000000108947 */ /* 0x000fea0003800000 */
[----:B------:R-:W2:Y:S02]  /*02a0*/  LDG.E R2, desc[UR52][R6.64] ;  /* 0x0000003406027981 */ /* 0x000ea4000c1e1900 */
[----:B--2---:R-:W-:Y:S01]  /*02b0*/  FSETP.NEU.AND P3, PT, R2, RZ, PT ;  /* 0x000000ff0200720b */ /* 0x004fe20003f6d000 */
[----:B------:R-:W-:Y:S01]  /*02c0*/  IMAD.MOV.U32 R2, RZ, RZ, 0x1 ;  /* 0x00000001ff027424 */ /* 0x000fe200078e00ff */
[----:B------:R-:W-:Y:S11]  /*02d0*/  BRA `(.L_x_2) ;  /* 0x0000000000107947 */ /* 0x000ff60003800000 */
.L_x_3:
[----:B------:R-:W-:Y:S01]  /*02e0*/  ULDC UR6, c[0x0][0x580] ;  /* 0x0001600000067ab9 */ /* 0x000fe20000000800 */
[----:B------:R-:W-:Y:S01]  /*02f0*/  IMAD.MOV.U32 R2, RZ, RZ, 0x1 ;  /* 0x00000001ff027424 */ /* 0x000fe200078e00ff */
[----:B------:R-:W-:Y:S02]  /*0300*/  FSETP.NEU.AND P3, PT, RZ, UR6, PT ;  /* 0x00000006ff007c0b */ /* 0x000fe4000bf6d000 */
[----:B------:R-:W-:-:S11]  /*0310*/  CS2R R6, SRZ ;  /* 0x0000000000067805 */ /* 0x000fd6000001ff00 */
.L_x_2:
[----:B------:R-:W-:Y:S01]  /*0320*/  ISETP.NE.U32.AND P0, PT, R6, RZ, PT ;  /* 0x000000ff0600720c */ /* 0x000fe20003f05070 */
[----:B------:R-:W-:Y:S01]  /*0330*/  IMAD.MOV.U32 R3, RZ, RZ, 0x1 ;  /* 0x00000001ff037424 */ /* 0x000fe200078e00ff */
[----:B------:R-:W-:Y:S02]  /*0340*/  ISETP.NE.AND.EX P1, PT, RZ, UR5, PT, P1 ;  /* 0x00000005ff007c0c */ /* 0x000fe4000bf25310 */
[----:B------:R-:W-:-:S13]  /*0350*/  ISETP.NE.AND.EX P0, PT, R7, RZ, PT, P0 ;  /* 0x000000ff0700720c */ /* 0x000fda0003f05300 */
[----:B------:R-:W-:Y:S05]  /*0360*/  @P0 BRA P1, `(.L_x_4) ;  /* 0x0000000000300947 */ /* 0x000fea0000800000 */
[----:B------:R-:W-:Y:S02]  /*0370*/  ISETP.NE.U32.AND P1, PT, RZ, UR4, PT ;  /* 0x00000004ff007c0c */ /* 0x000fe4000bf25070 */
[----:B------:R-:W-:Y:S02]  /*0380*/  ISETP.NE.U32.AND P0, PT, R6, RZ, PT ;  /* 0x000000ff0600720c */ /* 0x000fe40003f05070 */
[----:B------:R-:W-:Y:S02]  /*0390*/  ISETP.NE.AND.EX P1, PT, RZ, UR5, PT, P1 ;  /* 0x00000005ff007c0c */ /* 0x000fe4000bf25310 */
[----:B------:R-:W-:Y:S02]  /*03a0*/  PRMT R2, R2, 0x9910, RZ ;  /* 0x0000991002027816 */ /* 0x000fe400000000ff */
[----:B------:R-:W-:Y:S02]  /*03b0*/  ISETP.NE.AND.EX P0, PT, R7, RZ, PT, P0 ;  /* 0x000000ff0700720c */ /* 0x000fe40003f05300 */
[----:B------:R-:W-:-:S02]  /*03c0*/  ISETP.NE.AND P4, PT, R2, RZ, PT ;  /* 0x000000ff0200720c */ /* 0x000fc40003f85270 */
[----:B------:R-:W-:Y:S02]  /*03d0*/  SEL R3, RZ, 0xffffffff, P3 ;  /* 0xffffffffff037807 */ /* 0x000fe40001800000 */
[----:B------:R-:W-:-:S04]  /*03e0*/  SEL R2, RZ, 0xffffffff, P0 ;  /* 0xffffffffff027807 */ /* 0x000fc80000000000 */
[----:B------:R-:W-:-:S04]  /*03f0*/  @P1 SEL R3, R2, R3, !P4 ;  /* 0x0000000302031207 */ /* 0x000fc80006000000 */
[----:B------:R-:W-:-:S04]  /*0400*/  LOP3.LUT R3, R3, 0x1, RZ, 0xc0, !PT ;  /* 0x0000000103037812 */ /* 0x000fc800078ec0ff */
[----:B------:R-:W-:-:S04]  /*0410*/  ISETP.NE.U32.AND P0, PT, R3, 0x1, PT ;  /* 0x000000010300780c */ /* 0x000fc80003f05070 */
[----:B------:R-:W-:-:S09]  /*0420*/  SEL R3, RZ, 0x1, !P0 ;  /* 0x00000001ff037807 */ /* 0x000fd20004000000 */
.L_x_4:
[----:B------:R-:W1:Y:S02]  /*0430*/  SHFL.IDX PT, R2, R11, RZ, 0x1f ;  /* 0x00001fff0b027589 */ /* 0x000e6400000e0000 */
[----:B-1----:R-:W-:-:S13]  /*0440*/  ISETP.NE.AND P0, PT, R2, RZ, PT ;  /* 0x000000ff0200720c */ /* 0x002fda0003f05270 */
[----:B------:R-:W-:Y:S05]  /*0450*/  @P0 BRA `(.L_x_5) ;  /* 0x0000000000680947 */ /* 0x000fea0003800000 */
[----:B------:R-:W1:Y:S01]  /*0460*/  S2UR UR8, SR_CgaCtaId ;  /* 0x00000000000879c3 */ /* 0x000e620000008800 */
[----:B------:R-:W-:Y:S01]  /*0470*/  UMOV UR4, 0x400 ;  /* 0x0000040000047882 */ /* 0x000fe20000000000 */
[----:B------:R-:W-:Y:S01]  /*0480*/  UMOV UR5, 0x1 ;  /* 0x0000000100057882 */ /* 0x000fe20000000000 */
[----:B------:R-:W-:Y:S01]  /*0490*/  UMOV UR6, 0x100 ;  /* 0x0000010000067882 */ /* 0x000fe20000000000 */
[----:B------:R-:W-:Y:S01]  /*04a0*/  ELECT P0, URZ, PT ;  /* 0x00000000003f782f */ /* 0x000fe20003800000 */
[----:B------:R-:W-:-:S04]  /*04b0*/  UIADD3 UR6, -UR6, 0x100000, URZ ;  /* 0x0010000006067890 */ /* 0x000fc8000fffe13f */
[----:B------:R-:W-:Y:S02]  /*04c0*/  USHF.L.U32 UR7, UR6, 0xb, URZ ;  /* 0x0000000b06077899 */ /* 0x000fe4000800063f */
[----:B------:R-:W-:Y:S02]  /*04d0*/  USHF.L.U32 UR6, UR6, 0x1, URZ ;  /* 0x0000000106067899 */ /* 0x000fe4000800063f */
[----:B-1----:R-:W-:Y:S02]  /*04e0*/  ULEA UR8, UR8, UR4, 0x18 ;  /* 0x0000000408087291 */ /* 0x002fe4000f8ec03f */
[----:B------:R-:W-:-:S04]  /*04f0*/  UIADD3 UR4, -UR5, 0x100000, URZ ;  /* 0x0010000005047890 */ /* 0x000fc8000fffe13f */
[----:B------:R-:W-:Y:S02]  /*0500*/  USHF.L.U32 UR5, UR4, 0xb, URZ ;  /* 0x0000000b04057899 */ /* 0x000fe4000800063f */
[----:B------:R-:W-:Y:S01]  /*0510*/  USHF.L.U32 UR4, UR4, 0x1, URZ ;  /* 0x0000000104047899 */ /* 0x000fe2000800063f */
[----:B------:R-:W1:Y:S11]  /*0520*/  FENCE.VIEW.ASYNC.S ;  /* 0x00000000000073c6 */ /* 0x000e760000000000 */
[----:B-1----:R1:W2:Y:S01]  /*0530*/  SYNCS.EXCH.64 URZ, [UR8], UR4 ;  /* 0x00000004083f75b2 */ /* 0x0022a20008000100 */
[----:B------:R1:W3:Y:S01]  /*0540*/  SYNCS.EXCH.64 URZ, [UR8+0x30], UR6 ;  /* 0x00003006083f75b2 */ /* 0x0002e20008000100 */
[----:B------:R1:W4:Y:S01]  /*0550*/  SYNCS.EXCH.64 URZ, [UR8+0x8], UR4 ;  /* 0x00000804083f75b2 */ /* 0x0003220008000100 */
[----:B------:R1:W1:Y:S01]  /*0560*/  SYNCS.EXCH.64 URZ, [UR8+0x38], UR6 ;  /* 0x00003806083f75b2 */ /* 0x0002620008000100 */
        /* <DEDUP_REMOVED lines=8> */
[----:B------:R-:W-:Y:S01]  /*05f0*/  NOP ;  /* 0x0000000000007918 */ /* 0x000fe20000000000 */
.L_x_5:
[----:B------:R-:W5:Y:S01]  /*0600*/  SHFL.IDX PT, R6, R11, RZ, 0x1f ;  /* 0x00001fff0b067589 */ /* 0x000f6200000e0000 */
[----:B------:R-:W1:Y:S01]  /*0610*/  LDC R2, c[0x0][0x904] ;  /* 0x00024100ff027b82 */ /* 0x000e620000000800 */
[----:B------:R-:W-:Y:S01]  /*0620*/  NOP ;  /* 0x0000000000007918 */ /* 0x000fe20000000000 */
[----:B-----5:R-:W-:-:S13]  /*0630*/  ISETP.NE.AND P0, PT, R6, RZ, PT ;  /* 0x000000ff0600720c */ /* 0x020fda0003f05270 */
[----:B------:R-:W-:Y:S05]  /*0640*/  @P0 BRA `(.L_x_6) ;  /* 0x0000000000580947 */ /* 0x000fea0003800000 */
[----:B-1----:R-:W1:Y:S01]  /*0650*/  S2UR UR5, SR_CgaCtaId ;  /* 0x00000000000579c3 */ /* 0x002e620000008800 */
[----:B------:R-:W-:Y:S01]  /*0660*/  UMOV UR4, 0x400 ;  /* 0x0000040000047882 */ /* 0x000fe20000000000 */
[----:B------:R-:W-:Y:S01]  /*0670*/  UMOV UR6, 0x20 ;  /* 0x0000002000067882 */ /* 0x000fe20000000000 */
[----:B------:R-:W-:Y:S01]  /*0680*/  UMOV UR7, 0x100 ;  /* 0x0000010000077882 */ /* 0x000fe20000000000 */
[----:B------:R-:W-:Y:S01]  /*0690*/  ELECT P0, URZ, PT ;  /* 0x00000000003f782f */ /* 0x000fe20003800000 */
[----:B-1----:R-:W-:Y:S02]  /*06a0*/  ULEA UR8, UR5, UR4, 0x18 ;  /* 0x0000000405087291 */ /* 0x002fe4000f8ec03f */
[----:B------:R-:W-:-:S04]  /*06b0*/  UIADD3 UR4, -UR6, 0x100000, URZ ;  /* 0x0010000006047890 */ /* 0x000fc8000fffe13f */
[----:B------:R-:W-:Y:S02]  /*06c0*/  USHF.L.U32 UR5, UR4, 0xb, URZ ;  /* 0x0000000b04057899 */ /* 0x000fe4000800063f */
[----:B------:R-:W-:Y:S02]  /*06d0*/  USHF.L.U32 UR4, UR4, 0x1, URZ ;  /* 0x0000000104047899 */ /* 0x000fe4000800063f */
[----:B------:R-:W-:-:S04]  /*06e0*/  UIADD3 UR6, -UR7, 0x100000, URZ ;  /* 0x0010000007067890 */ /* 0x000fc8000fffe13f */
[----:B------:R-:W-:Y:S02]  /*06f0*/  USHF.L.U32 UR7, UR6, 0xb, URZ ;  /* 0x0000000b06077899 */ /* 0x000fe4000800063f */
[----:B------:R-:W-:Y:S01]  /*0700*/  USHF.L.U32 UR6, UR6, 0x1, URZ ;  /* 0x0000000106067899 */ /* 0x000fe2000800063f */
[----:B------:R-:W1:Y:S03]  /*0710*/  FENCE.VIEW.ASYNC.S ;  /* 0x00000000000073c6 */ /* 0x000e660000000000 */
[----:B-1----:R1:W1:Y:S08]  /*0720*/  SYNCS.EXCH.64 URZ, [UR8+0x60], UR4 ;  /* 0x00006004083f75b2 */ /* 0x0022700008000100 */
        /* <DEDUP_REMOVED lines=8> */
.L_x_6:
[----:B------:R-:W5:Y:S01]  /*07b0*/  SHFL.IDX PT, R11, R11, RZ, 0x1f ;  /* 0x00001fff0b0b7589 */ /* 0x000f6200000e0000 */
[----:B-1----:R-:W-:Y:S02]  /*07c0*/  ISETP.NE.AND P6, PT, R2, 0x1, PT ;  /* 0x000000010200780c */ /* 0x002fe40003fc5270 */
[----:B------:R-:W-:Y:S01]  /*07d0*/  ELECT P0, URZ, PT ;  /* 0x00000000003f782f */ /* 0x000fe20003800000 */
[----:B------:R-:W1:Y:S01]  /*07e0*/  S2UR UR36, SR_CgaCtaId ;  /* 0x00000000002479c3 */ /* 0x000e620000008800 */
[----:B------:R-:W2:Y:S01]  /*07f0*/  S2R R6, SR_CTAID.Y ;  /* 0x0000000000067919 */ /* 0x000ea20000002600 */
[----:B------:R-:W-:Y:S01]  /*0800*/  P2R R7, PR, RZ, 0x40 ;  /* 0x00000040ff077803 */ /* 0x000fe20000000000 */
[----:B------:R-:W-:Y:S01]  /*0810*/  UMOV UR4, 0x20 ;  /* 0x0000002000047882 */ /* 0x000fe20000000000 */
[C---:B------:R-:W-:Y:S01]  /*0820*/  ISETP.NE.AND P3, PT, R0.reuse, RZ, PT ;  /* 0x000000ff0000720c */ /* 0x040fe20003f65270 */
[----:B------:R-:W3:Y:S01]  /*0830*/  S2R R8, SR_CTAID.X ;  /* 0x0000000000087919 */ /* 0x000ee20000002500 */
[----:B------:R-:W-:Y:S01]  /*0840*/  ISETP.NE.AND P4, PT, R9, RZ, PT ;  /* 0x000000ff0900720c */ /* 0x000fe20003f85270 */
[----:B------:R-:W-:Y:S01]  /*0850*/  NOP ;  /* 0x0000000000007918 */ /* 0x000fe20000000000 */
[----:B------:R-:W-:Y:S01]  /*0860*/  UMOV UR37, 0x1 ;  /* 0x0000000100257882 */ /* 0x000fe20000000000 */
[----:B------:R-:W-:Y:S01]  /*0870*/  BSSY B6, `(.L_x_7) ;  /* 0x000076d000067945 */ /* 0x000fe20003800000 */
[----:B------:R-:W3:Y:S08]  /*0880*/  @P6 LDC R17, c[0x0][0x10] ;  /* 0x00000400ff116b82 */ /* 0x000ef00000000800 */
[----:B------:R-:W4:Y:S01]  /*0890*/  @!P6 LDC R7, c[0x0][0xc] ;  /* 0x00000300ff07eb82 */ /* 0x000f220000000800 */
[----:B-----5:R-:W-:Y:S01]  /*08a0*/  ISETP.NE.OR P1, PT, R11, RZ, !P0 ;  /* 0x000000ff0b00720c */ /* 0x020fe20004725670 */
[----:B------:R-:W-:Y:S01]  /*08b0*/  @P6 IMAD.MOV.U32 R11, RZ, RZ, RZ ;  /* 0x000000ffff0b6224 */ /* 0x000fe200078e00ff */
[----:B------:R-:W-:-:S04]  /*08c0*/  ISETP.EQ.OR P0, PT, R0, 0x3, !P3 ;  /* 0x000000030000780c */ /* 0x000fc80005f02670 */
[----:B------:R-:W-:-:S04]  /*08d0*/  ISETP.EQ.AND P0, PT, R9, RZ, P0 ;  /* 0x000000ff0900720c */ /* 0x000fc80000702270 */
[----:B------:R-:W-:Y:S01]  /*08e0*/  SEL R22, RZ, 0x1, !P0 ;  /* 0x00000001ff167807 */ /* 0x000fe20004000000 */
[----:B--2---:R-:W-:Y:S02]  /*08f0*/  @P6 IMAD.MOV.U32 R10, RZ, RZ, R6 ;  /* 0x000000ffff0a6224 */ /* 0x004fe400078e0006 */
[----:B------:R-:W-:Y:S01]  /*0900*/  VOTEU.ALL UP0, P1 ;  /* 0x00000000003f7886 */ /* 0x000fe20000800000 */
[----:B------:R-:W-:Y:S01]  /*0910*/  VOTEU.ALL UP1, P1 ;  /* 0x00000000003f7886 */ /* 0x000fe20000820000 */
[----:B---3--:R-:W-:Y:S01]  /*0920*/  @P6 IMAD.WIDE.U32 R16, R8, R17, R10 ;  /* 0x0000001108106225 */ /* 0x008fe200078e000a */
[----:B------:R-:W-:Y:S02]  /*0930*/  @P6 MOV R11, RZ ;  /* 0x000000ff000b6202 */ /* 0x000fe40000000f00 */
[----:B------:R-:W-:Y:S01]  /*0940*/  @!UP0 UMOV UR6, 0x400 ;  /* 0x0000040000068882 */ /* 0x000fe20000000000 */
[----:B------:R-:W-:-:S04]  /*0950*/  @!UP0 UIADD3 UR4, -UR4, 0x100000, URZ ;  /* 0x0010000004048890 */ /* 0x000fc8000fffe13f */
[----:B------:R-:W-:Y:S02]  /*0960*/  @!UP0 USHF.L.U32 UR5, UR4, 0xb, URZ ;  /* 0x0000000b04058899 */ /* 0x000fe4000800063f */
[----:B------:R-:W-:Y:S01]  /*0970*/  @!UP0 USHF.L.U32 UR4, UR4, 0x1, URZ ;  /* 0x0000000104048899 */ /* 0x000fe2000800063f */
[----:B------:R-:W-:Y:S01]  /*0980*/  @!P6 IMAD.MOV.U32 R10, RZ, RZ, R6 ;  /* 0x000000ffff0ae224 */ /* 0x000fe200078e0006 */
[----:B-1----:R-:W-:Y:S01]  /*0990*/  @!UP0 ULEA UR8, UR36, UR6, 0x18 ;  /* 0x0000000624088291 */ /* 0x002fe2000f8ec03f */
[----:B------:R-:W-:Y:S01]  /*09a0*/  @P6 IMAD.IADD R17, R17, 0x1, R11 ;  /* 0x0000000111116824 */ /* 0x000fe200078e020b */
[----:B------:R-:W-:Y:S01]  /*09b0*/  VOTEU.ALL UP0, P1 ;  /* 0x00000000003f7886 */ /* 0x000fe20000800000 */
[----:B------:R-:W-:Y:S01]  /*09c0*/  ULDC UR6, c[0x0][0xc] ;  /* 0x0000030000067ab9 */ /* 0x000fe20000000800 */
[----:B------:R-:W-:Y:S01]  /*09d0*/  ULDC UR7, c[0x0][0x10] ;  /* 0x0000040000077ab9 */ /* 0x000fe20000000800 */
[----:B------:R-:W-:Y:S01]  /*09e0*/  VIADD R11, R9, 0xffffffff ;  /* 0xffffffff090b7836 */ /* 0x000fe20000000000 */
[----:B------:R-:W-:Y:S01]  /*09f0*/  ISETP.EQ.AND P1, PT, R0, 0x2, !P4 ;  /* 0x000000020000780c */ /* 0x000fe20006722270 */
[----:B------:R-:W-:-:S03]  /*0a00*/  IMAD.MOV.U32 R9, RZ, RZ, RZ ;  /* 0x000000ffff097224 */ /* 0x000fc600078e00ff */
[----:B------:R-:W-:Y:S01]  /*0a10*/  ISETP.GE.U32.AND P5, PT, R11, 0x2, PT ;  /* 0x000000020b00780c */ /* 0x000fe20003fa6070 */
[----:B----4-:R-:W-:Y:S01]  /*0a20*/  @!P6 IMAD.WIDE.U32 R6, R7, R10, R8 ;  /* 0x0000000a0706e225 */ /* 0x010fe200078e0008 */
[----:B------:R-:W1:Y:S02]  /*0a30*/  FENCE.VIEW.ASYNC.S ;  /* 0x00000000000073c6 */ /* 0x000e640000000000 */
[----:B-1----:R-:W1:Y:S01]  /*0a40*/  @!UP0 SYNCS.EXCH.64 URZ, [UR8+0xa0], UR4 ;  /* 0x0000a004083f85b2 */ /* 0x002e620008000100 */
[----:B------:R-:W-:Y:S01]  /*0a50*/  SEL R19, RZ, 0x1, !P1 ;  /* 0x00000001ff137807 */ /* 0x000fe20004800000 */
[----:B------:R-:W-:Y:S01]  /*0a60*/  @!P6 IMAD.MOV.U32 R16, RZ, RZ, R6 ;  /* 0x000000ffff10e224 */ /* 0x000fe200078e0006 */
[----:B------:R-:W-:Y:S01]  /*0a70*/  SEL R22, R22, 0x2, P5 ;  /* 0x0000000216167807 */ /* 0x000fe20002800000 */
[----:B------:R-:W-:Y:S01]  /*0a80*/  @!P6 IMAD.MOV.U32 R17, RZ, RZ, R7 ;  /* 0x000000ffff11e224 */ /* 0x000fe200078e0007 */
[----:B------:R-:W-:Y:S01]  /*0a90*/  SEL R19, R19, 0x2, P5 ;  /* 0x0000000213137807 */ /* 0x000fe20002800000 */
[----:B------:R2:W1:Y:S01]  /*0aa0*/  @!UP1 SYNCS.EXCH.64 URZ, [UR8+0xa8], UR4 ;  /* 0x0000a804083f95b2 */ /* 0x0004620008000100 */
[----:B------:R-:W-:Y:S01]  /*0ab0*/  NOP ;  /* 0x0000000000007918 */ /* 0x000fe20000000000 */
[----:B--2---:R-:W-:-:S03]  /*0ac0*/  UIMAD.WIDE.U32 UR4, UR6, UR7, URZ ;  /* 0x00000007060472a5 */ /* 0x004fc6000f8e003f */
[----:B------:R-:W-:Y:S02]  /*0ad0*/  ULDC UR6, c[0x0][0x14] ;  /* 0x0000050000067ab9 */ /* 0x000fe40000000800 */
[----:B------:R-:W-:Y:S02]  /*0ae0*/  UIMAD.WIDE.U32 UR40, UR4, UR6, URZ ;  /* 0x00000006042872a5 */ /* 0x000fe4000f8e003f */
[----:B------:R-:W-:-:S04]  /*0af0*/  UIMAD UR38, UR5, UR6, URZ ;  /* 0x00000006052672a4 */ /* 0x000fc8000f8e023f */
[----:B------:R-:W-:Y:S01]  /*0b00*/  UIADD3 UR38, UR41, UR38, URZ ;  /* 0x0000002629267290 */ /* 0x000fe2000fffe03f */
[----:B-1----:R-:W-:Y:S06]  /*0b10*/  BAR.SYNC.DEFER_BLOCKING 0x0 ;  /* 0x0000000000007b1d */ /* 0x002fec0000010000 */
[----:B------:R-:W-:Y:S05]  /*0b20*/  @!P4 BRA `(.L_x_8) ;  /* 0x0000004800b0c947 */ /* 0x000fea0003800000 */
[----:B------:R-:W-:-:S13]  /*0b30*/  ISETP.GT.U32.AND P0, PT, R11, 0x1, PT ;  /* 0x000000010b00780c */ /* 0x000fda0003f04070 */
[----:B------:R-:W-:Y:S05]  /*0b40*/  @P0 BRA `(.L_x_9) ;  /* 0x0000007000fc0947 */ /* 0x000fea0003800000 */
[----:B------:R-:W-:Y:S01]  /*0b50*/  ULDC.64 UR4, c[0x0][0x8f8] ;  /* 0x00023e0000047ab9 */ /* 0x000fe20000000a00 */
[----:B------:R-:W-:Y:S01]  /*0b60*/  UMOV UR47, 0xffffffff ;  /* 0xffffffff002f7882 */ /* 0x000fe20000000000 */
[----:B------:R-:W-:Y:S01]  /*0b70*/  ISETP.GE.U32.AND P0, PT, R16, UR4, PT ;  /* 0x0000000410007c0c */ /* 0x000fe2000bf06070 */
[----:B------:R-:W-:Y:S01]  /*0b80*/  IMAD.MOV.U32 R96, RZ, RZ, -0x1 ;  /* 0xffffffffff607424 */ /* 0x000fe200078e00ff */
[----:B------:R-:W-:Y:S01]  /*0b90*/  PRMT R88, RZ, 0x7610, R88 ;  /* 0x00007610ff587816 */ /* 0x000fe20000000058 */
[----:B------:R-:W-:Y:S01]  /*0ba0*/  IMAD.MOV.U32 R98, RZ, RZ, -0x1 ;  /* 0xffffffffff627424 */ /* 0x000fe200078e00ff */
[----:B------:R-:W-:Y:S02]  /*0bb0*/  ISETP.GE.U32.AND.EX P0, PT, R17, UR5, PT, P0 ;  /* 0x0000000511007c0c */ /* 0x000fe4000bf06100 */
[----:B------:R-:W-:-:S11]  /*0bc0*/  PRMT R0, RZ, 0x7610, R0 ;  /* 0x00007610ff007816 */ /* 0x000fd60000000000 */
[----:B------:R-:W-:Y:S05]  /*0bd0*/  @P0 BRA `(.L_x_10) ;  /* 0x0000000400580947 */ /* 0x000fea0003800000 */
[----:B------:R-:W1:Y:S01]  /*0be0*/  LDC.64 R14, c[0x0][0x8d0] ;  /* 0x00023400ff0e7b82 */ /* 0x000e620000000a00 */
[----:B------:R-:W-:Y:S01]  /*0bf0*/  MOV R4, R16 ;  /* 0x0000001000047202 */ /* 0x000fe20000000f00 */
[----:B------:R-:W-:-:S06]  /*0c00*/  IMAD.MOV.U32 R5, RZ, RZ, R17 ;  /* 0x000000ffff057224 */ /* 0x000fcc00078e0011 */
[----:B------:R-:W2:Y:S08]  /*0c10*/  LDC R0, c[0x0][0x8d8] ;  /* 0x00023600ff007b82 */ /* 0x000eb00000000800 */
[----:B------:R-:W3:Y:S01]  /*0c20*/  LDC.64 R20, c[0x0][0x8c8] ;  /* 0x00023200ff147b82 */ /* 0x000ee20000000a00 */
[----:B-1----:R-:W-:-:S04]  /*0c30*/  ISETP.NE.U32.AND P0, PT, R14, RZ, PT ;  /* 0x000000ff0e00720c */ /* 0x002fc80003f05070 */
[----:B------:R-:W-:-:S13]  /*0c40*/  ISETP.NE.AND.EX P0, PT, R15, RZ, PT, P0 ;  /* 0x000000ff0f00720c */ /* 0x000fda0003f05300 */
[----:B--23--:R-:W-:Y:S05]  /*0c50*/  @!P0 BRA `(.L_x_11) ;  /* 0x0000000000288947 */ /* 0x00cfea0003800000 */
[----:B------:R-:W1:Y:S02]  /*0c60*/  LDC R3, c[0x0][0x8dc] ;  /* 0x00023700ff037b82 */ /* 0x000e640000000800 */
[----:B-1----:R-:W-:-:S05]  /*0c70*/  IADD3 R3, P0, R16, R3, RZ ;  /* 0x0000000310037210 */ /* 0x002fca0007f1e0ff */
[----:B------:R-:W-:-:S04]  /*0c80*/  IMAD.X R11, RZ, RZ, R17, P0 ;  /* 0x000000ffff0b7224 */ /* 0x000fc800000e0611 */
[----:B------:R-:W-:-:S04]  /*0c90*/  IMAD.WIDE.U32 R4, R11, R14, RZ ;  /* 0x0000000e0b047225 */ /* 0x000fc800078e00ff */
[----:B------:R-:W-:-:S04]  /*0ca0*/  IMAD.WIDE.U32 R6, P0, R3, R15, R4 ;  /* 0x0000000f03067225 */ /* 0x000fc80007800004 */
[----:B------:R-:W-:-:S04]  /*0cb0*/  IMAD.WIDE.U32 R4, R3, R14, RZ ;  /* 0x0000000e03047225 */ /* 0x000fc800078e00ff */
[----:B------:R-:W-:Y:S01]  /*0cc0*/  IMAD.X R13, RZ, RZ, RZ, P0 ;  /* 0x000000ffff0d7224 */ /* 0x000fe200000e06ff */
[----:B------:R-:W-:Y:S01]  /*0cd0*/  IADD3 RZ, P0, R5, R6, RZ ;  /* 0x0000000605ff7210 */ /* 0x000fe20007f1e0ff */
[----:B------:R-:W-:-:S04]  /*0ce0*/  IMAD.MOV.U32 R12, RZ, RZ, R7 ;  /* 0x000000ffff0c7224 */ /* 0x000fc800078e0007 */
[----:B------:R-:W-:-:S08]  /*0cf0*/  IMAD.WIDE.U32.X R4, R11, R15, R12, P0 ;  /* 0x0000000f0b047225 */ /* 0x000fd000000e040c */
.L_x_11:
[-CC-:B------:R-:W-:Y:S01]  /*0d00*/  SHF.R.U64 R27, R4, R0.reuse, R5.reuse ;  /* 0x00000000041b7219 */ /* 0x180fe20000001205 */
[----:B------:R-:W1:Y:S01]  /*0d10*/  LDC.64 R24, c[0x0][0x8e8] ;  /* 0x00023a00ff187b82 */ /* 0x000e620000000a00 */
[----:B------:R-:W-:Y:S01]  /*0d20*/  SHF.R.U32.HI R0, RZ, R0, R5 ;  /* 0x00000000ff007219 */ /* 0x000fe20000011605 */
[----:B------:R-:W-:Y:S01]  /*0d30*/  ULDC UR4, c[0x0][0x150] ;  /* 0x0000540000047ab9 */ /* 0x000fe20000000800 */
[----:B------:R-:W-:-:S05]  /*0d40*/  IADD3 R3, P0, RZ, -R27, RZ ;  /* 0x8000001bff037210 */ /* 0x000fca0007f1e0ff */
[----:B------:R-:W-:Y:S01]  /*0d50*/  IMAD.X R5, RZ, RZ, ~R0, P0 ;  /* 0x000000ffff057224 */ /* 0x000fe200000e0e00 */
[----:B------:R-:W2:Y:S03]  /*0d60*/  LDC R6, c[0x0][0x8c0] ;  /* 0x00023000ff067b82 */ /* 0x000ea60000000800 */
[-C--:B------:R-:W-:Y:S02]  /*0d70*/  IMAD R0, R5, R20.reuse, RZ ;  /* 0x0000001405007224 */ /* 0x080fe400078e02ff */
[----:B------:R-:W-:-:S03]  /*0d80*/  IMAD.WIDE.U32 R4, R3, R20, R16 ;  /* 0x0000001403047225 */ /* 0x000fc600078e0010 */
[----:B------:R-:W3:Y:S01]  /*0d90*/  LDC R14, c[0x0][0x8b0] ;  /* 0x00022c00ff0e7b82 */ /* 0x000ee20000000800 */
[----:B------:R-:W-:Y:S01]  /*0da0*/  IMAD R3, R3, R21, R0 ;  /* 0x0000001503037224 */ /* 0x000fe200078e0200 */
[----:B------:R-:W-:-:S03]  /*0db0*/  I2FP.F32.U32 R0, R8 ;  /* 0x0000000800007245 */ /* 0x000fc60000201000 */
[----:B------:R-:W-:Y:S02]  /*0dc0*/  IMAD.IADD R5, R5, 0x1, R3 ;  /* 0x0000000105057824 */ /* 0x000fe400078e0203 */
[----:B------:R-:W-:Y:S01]  /*0dd0*/  FMUL R0, R0, UR4 ;  /* 0x0000000400007c20 */ /* 0x000fe20008400000 */
[----:B------:R-:W4:Y:S01]  /*0de0*/  LDC R3, c[0x0][0x144] ;  /* 0x00005100ff037b82 */ /* 0x000f220000000800 */
[----:B-1----:R-:W-:Y:S01]  /*0df0*/  ISETP.NE.U32.AND P0, PT, R24, RZ, PT ;  /* 0x000000ff1800720c */ /* 0x002fe20003f05070 */
[----:B------:R-:W-:-:S03]  /*0e00*/  ULDC UR4, c[0x0][0x154] ;  /* 0x0000550000047ab9 */ /* 0x000fc60000000800 */
[----:B------:R-:W1:Y:S01]  /*0e10*/  F2I.U32.TRUNC.NTZ R0, R0 ;  /* 0x0000000000007305 */ /* 0x000e62000020f000 */
[----:B------:R-:W-:Y:S02]  /*0e20*/  ISETP.NE.AND.EX P0, PT, R25, RZ, PT, P0 ;  /* 0x000000ff1900720c */ /* 0x000fe40003f05300 */
[----:B------:R-:W4:Y:S01]  /*0e30*/  LDC R13, c[0x0][0x148] ;  /* 0x00005200ff0d7b82 */ /* 0x000f220000000800 */
[-CC-:B--2---:R-:W-:Y:S02]  /*0e40*/  SHF.R.U64 R12, R4, R6.reuse, R5.reuse ;  /* 0x00000006040c7219 */ /* 0x184fe40000001205 */
[----:B------:R-:W-:Y:S01]  /*0e50*/  SHF.R.U32.HI R5, RZ, R6, R5 ;  /* 0x00000006ff057219 */ /* 0x000fe20000011605 */
[----:B------:R-:W-:Y:S01]  /*0e60*/  IMAD.MOV.U32 R6, RZ, RZ, -0x1 ;  /* 0xffffffffff067424 */ /* 0x000fe200078e00ff */
[----:B------:R-:W-:-:S03]  /*0e70*/  I2FP.F32.U32 R4, R10 ;  /* 0x0000000a00047245 */ /* 0x000fc60000201000 */
[----:B------:R-:W2:Y:S01]  /*0e80*/  LDC R20, c[0x0][0x8a8] ;  /* 0x00022a00ff147b82 */ /* 0x000ea20000000800 */
[-CC-:B---3--:R-:W-:Y:S01]  /*0e90*/  SHF.R.U64 R28, R12, R14.reuse, R5.reuse ;  /* 0x0000000e0c1c7219 */ /* 0x188fe20000001205 */
[----:B------:R-:W-:Y:S01]  /*0ea0*/  FMUL R4, R4, UR4 ;  /* 0x0000000404047c20 */ /* 0x000fe20008400000 */
[----:B------:R-:W-:Y:S01]  /*0eb0*/  SHF.R.U32.HI R5, RZ, R14, R5 ;  /* 0x0000000eff057219 */ /* 0x000fe20000011605 */
[----:B-1----:R-:W-:Y:S01]  /*0ec0*/  IMAD.MOV R0, RZ, RZ, -R0 ;  /* 0x000000ffff007224 */ /* 0x002fe200078e0a00 */
[----:B------:R-:W-:Y:S01]  /*0ed0*/  ULDC UR4, c[0x0][0x900] ;  /* 0x0002400000047ab9 */ /* 0x000fe20000000800 */
[----:B------:R1:W3:Y:S01]  /*0ee0*/  F2I.U32.TRUNC.NTZ R11, R4 ;  /* 0x00000004000b7305 */ /* 0x0002e2000020f000 */
[--C-:B------:R-:W-:Y:S01]  /*0ef0*/  SHF.R.U64 R14, R28, UR4, R5.reuse ;  /* 0x000000041c0e7c19 */ /* 0x100fe20008001205 */
[----:B------:R-:W2:Y:S01]  /*0f00*/  LDC R21, c[0x0][0x8f0] ;  /* 0x00023c00ff157b82 */ /* 0x000ea20000000800 */
[----:B----4-:R-:W-:Y:S01]  /*0f10*/  IMAD R0, R3, R0, R8 ;  /* 0x0000000003007224 */ /* 0x010fe200078e0208 */
[----:B------:R-:W-:-:S02]  /*0f20*/  SHF.R.U32.HI R5, RZ, UR4, R5 ;  /* 0x00000004ff057c19 */ /* 0x000fc40008011605 */
[----:B------:R-:W-:Y:S02]  /*0f30*/  SHF.L.U32 R3, R6, UR4, RZ ;  /* 0x0000000406037c19 */ /* 0x000fe400080006ff */
[----:B-1----:R-:W-:Y:S02]  /*0f40*/  MOV R4, R14 ;  /* 0x0000000e00047202 */ /* 0x002fe40000000f00 */
[----:B------:R-:W1:Y:S08]  /*0f50*/  LDC R23, c[0x0][0x8e0] ;  /* 0x00023800ff177b82 */ /* 0x000e700000000800 */
[----:B------:R-:W4:Y:S01]  /*0f60*/  LDC R26, c[0x0][0x8b8] ;  /* 0x00022e00ff1a7b82 */ /* 0x000f220000000800 */
[----:B---3--:R-:W-:Y:S05]  /*0f70*/  @!P0 BRA `(.L_x_12) ;  /* 0x0000000000288947 */ /* 0x008fea0003800000 */
[----:B------:R-:W3:Y:S02]  /*0f80*/  LDC R9, c[0x0][0x8f4] ;  /* 0x00023d00ff097b82 */ /* 0x000ee40000000800 */
[----:B---3--:R-:W-:-:S05]  /*0f90*/  IADD3 R9, P0, R14, R9, RZ ;  /* 0x000000090e097210 */ /* 0x008fca0007f1e0ff */
        /* <DEDUP_REMOVED lines=8> */
.L_x_12:
[----:B------:R-:W-:Y:S01]  /*1020*/  LOP3.LUT R3, RZ, R3, RZ, 0x33, !PT ;  /* 0x00000003ff037212 */ /* 0x000fe200078e33ff */
[----:B------:R-:W-:Y:S01]  /*1030*/  USHF.L.U32 UR4, UR37, UR4, URZ ;  /* 0x0000000425047299 */ /* 0x000fe2000800063f */
[----:B--2---:R-:W-:Y:S01]  /*1040*/  SHF.R.U64 R4, R4, R21, R5 ;  /* 0x0000001504047219 */ /* 0x004fe20000001205 */
[----:B------:R-:W-:Y:S01]  /*1050*/  VIADD R5, R20, 0xffffffff ;  /* 0xffffffff14057836 */ /* 0x000fe20000000000 */
[----:B------:R-:W-:Y:S01]  /*1060*/  LOP3.LUT R3, R28, R3, RZ, 0xc0, !PT ;  /* 0x000000031c037212 */ /* 0x000fe200078ec0ff */
[----:B------:R-:W-:Y:S01]  /*1070*/  IMAD.MOV R11, RZ, RZ, -R11 ;  /* 0x000000ffff0b7224 */ /* 0x000fe200078e0a0b */
[----:B------:R-:W-:Y:S01]  /*1080*/  R2UR UR47, R27 ;  /* 0x000000001b2f72ca */ /* 0x000fe200000e0000 */
[----:B------:R-:W-:Y:S01]  /*1090*/  IMAD.MOV R6, RZ, RZ, -R4 ;  /* 0x000000ffff067224 */ /* 0x000fe200078e0a04 */
[----:B------:R-:W-:Y:S01]  /*10a0*/  LOP3.LUT R5, R12, R5, RZ, 0xc0, !PT ;  /* 0x000000050c057212 */ /* 0x000fe200078ec0ff */
[----:B------:R-:W-:Y:S02]  /*10b0*/  IMAD R7, R4, UR4, R3 ;  /* 0x0000000404077c24 */ /* 0x000fe4000f8e0203 */
[----:B------:R-:W-:-:S02]  /*10c0*/  @P6 IMAD R0, R13, R11, R10 ;  /* 0x0000000b0d006224 */ /* 0x000fc400078e020a */
[----:B-1----:R-:W-:Y:S02]  /*10d0*/  IMAD R3, R6, R23, R14 ;  /* 0x0000001706037224 */ /* 0x002fe400078e020e */
[----:B----4-:R-:W-:Y:S02]  /*10e0*/  IMAD R0, R7, R26, R0 ;  /* 0x0000001a07007224 */ /* 0x010fe400078e0200 */
[----:B------:R-:W-:Y:S02]  /*10f0*/  IMAD R3, R3, R20, R5 ;  /* 0x0000001403037224 */ /* 0x000fe400078e0205 */
[----:B------:R-:W-:-:S03]  /*1100*/  IMAD.MOV.U32 R4, RZ, RZ, 0x1 ;  /* 0x00000001ff047424 */ /* 0x000fc600078e00ff */
[----:B------:R-:W-:Y:S02]  /*1110*/  SEL R98, R3, R0, !P6 ;  /* 0x0000000003627207 */ /* 0x000fe40007000000 */
[----:B------:R-:W-:Y:S02]  /*1120*/  SEL R96, R0, R3, !P6 ;  /* 0x0000000300607207 */ /* 0x000fe40007000000 */
[----:B------:R-:W-:-:S07]  /*1130*/  PRMT R0, R4, 0x7610, R0 ;  /* 0x0000761004007816 */ /* 0x000fce0000000000 */
.L_x_10:
[----:B------:R-:W-:-:S08]  /*1140*/  NOP ;  /* 0x0000000000007918 */ /* 0x000fd00000000000 */
[----:B------:R-:W1:Y:S02]  /*1150*/  USETMAXREG.TRY_ALLOC.CTAPOOL UP0, 0xe8 ;  /* 0x000000e8000079c8 */ /* 0x000e640008000600 */
[----:B-1----:R-:W-:-:S13]  /*1160*/  PLOP3.LUT P0, PT, PT, PT, UP0, 0x80, 0x0 ;  /* 0x000000000000781c */ /* 0x002fda0003f0f008 */
[----:B------:R-:W-:Y:S05]  /*1170*/  @!P0 BRA `(.L_x_10) ;  /* 0xfffffffc00f08947 */ /* 0x000fea000383ffff */
[----:B------:R-:W-:Y:S02]  /*1180*/  ULDC.64 UR4, c[0x0][0x590] ;  /* 0x0001640000047ab9 */ /* 0x000fe40000000a00 */
[----:B------:R-:W-:Y:S01]  /*1190*/  IMAD.U32 R101, RZ, RZ, UR4 ;  /* 0x00000004ff657e24 */ /* 0x000fe2000f8e00ff */
[----:B------:R-:W-:-:S04]  /*11a0*/  MOV R103, UR5 ;  /* 0x0000000500677c02 */ /* 0x000fc80008000f00 */
[----:B------:R-:W-:-:S04]  /*11b0*/  ISETP.NE.U32.AND P0, PT, R101, RZ, PT ;  /* 0x000000ff6500720c */ /* 0x000fc80003f05070 */
[----:B------:R-:W-:-:S13]  /*11c0*/  ISETP.NE.AND.EX P0, PT, R103, RZ, PT, P0 ;  /* 0x000000ff6700720c */ /* 0x000fda0003f05300 */
[----:B------:R-:W-:Y:S05]  /*11d0*/  @P0 BRA `(.L_x_13) ;  /* 0x00000000002c0947 */ /* 0x000fea0003800000 */
[----:B------:R-:W-:Y:S02]  /*11e0*/  ULDC.64 UR4, c[0x0][0x588] ;  /* 0x0001620000047ab9 */ /* 0x000fe40000000a00 */
[----:B------:R-:W-:-:S04]  /*11f0*/  ISETP.NE.U32.AND P0, PT, RZ, UR4, PT ;  /* 0x00000004ff007c0c */ /* 0x000fc8000bf05070 */
[----:B------:R-:W-:-:S13]  /*1200*/  ISETP.NE.AND.EX P0, PT, RZ, UR5, PT, P0 ;  /* 0x00000005ff007c0c */ /* 0x000fda000bf05300 */
[----:B------:R-:W-:Y:S05]  /*1210*/  @!P0 BRA `(.L_x_14) ;  /* 0x0000000000108947 */ /* 0x000fea0003800000 */
[----:B------:R-:W1:Y:S02]  /*1220*/  LDC.64 R4, c[0x0][0x588] ;  /* 0x00016200ff047b82 */ /* 0x000e640000000a00 */
[----:B-1----:R1:W5:Y:S01]  /*1230*/  LDG.E R89, desc[UR52][R4.64] ;  /* 0x0000003404597981 */ /* 0x002362000c1e1900 */
[----:B------:R-:W-:Y:S01]  /*1240*/  IMAD.MOV.U32 R88, RZ, RZ, 0x1 ;  /* 0x00000001ff587424 */ /* 0x000fe200078e00ff */
[----:B------:R-:W-:Y:S06]  /*1250*/  BRA `(.L_x_13) ;  /* 0x00000000000c7947 */ /* 0x000fec0003800000 */
.L_x_14:
[----:B------:R-:W-:Y:S01]  /*1260*/  ULDC UR4, c[0x0][0x580] ;  /* 0x0001600000047ab9 */ /* 0x000fe20000000800 */
[----:B------:R-:W-:Y:S02]  /*1270*/  IMAD.MOV.U32 R88, RZ, RZ, 0x1 ;  /* 0x00000001ff587424 */ /* 0x000fe400078e00ff */
[----:B------:R-:W-:-:S07]  /*1280*/  IMAD.U32 R89, RZ, RZ, UR4 ;  /* 0x00000004ff597e24 */ /* 0x000fce000f8e00ff */
.L_x_13:
[----:B------:R-:W-:Y:S02]  /*1290*/  ULDC.64 UR4, c[0x0][0x5b0] ;  /* 0x00016c0000047ab9 */ /* 0x000fe40000000a00 */
[----:B------:R-:W-:-:S04]  /*12a0*/  ISETP.NE.U32.AND P0, PT, RZ, UR4, PT ;  /* 0x00000004ff007c0c */ /* 0x000fc8000bf05070 */
[----:B------:R-:W-:-:S13]  /*12b0*/  ISETP.NE.AND.EX P0, PT, RZ, UR5, PT, P0 ;  /* 0x00000005ff007c0c */ /* 0x000fda000bf05300 */
[----:B------:R-:W-:Y:S05]  /*12c0*/  @P0 BRA `(.L_x_15) ;  /* 0x0000000000240947 */ /* 0x000fea0003800000 */
[----:B------:R-:W-:Y:S02]  /*12d0*/  ULDC.64 UR4, c[0x0][0x5a8] ;  /* 0x00016a0000047ab9 */ /* 0x000fe40000000a00 */
[----:B------:R-:W-:-:S04]  /*12e0*/  ISETP.NE.U32.AND P0, PT, RZ, UR4, PT ;  /* 0x00000004ff007c0c */ /* 0x000fc8000bf05070 */
[----:B------:R-:W-:-:S13]  /*12f0*/  ISETP.NE.AND.EX P0, PT, RZ, UR5, PT, P0 ;  /* 0x00000005ff007c0c */ /* 0x000fda000bf05300 */
[----:B------:R-:W-:Y:S05]  /*1300*/  @!P0 BRA `(.L_x_16) ;  /* 0x00000000000c8947 */ /* 0x000fea0003800000 */
[----:B------:R-:W2:Y:S02]  /*1310*/  LDC.64 R90, c[0x0][0x5a8] ;  /* 0x00016a00ff5a7b82 */ /* 0x000ea40000000a00 */
[----:B--2---:R2:W5:Y:S01]  /*1320*/  LDG.E R90, desc[UR52][R90.64] ;  /* 0x000000345a5a7981 */ /* 0x004562000c1e1900 */
[----:B------:R-:W-:Y:S05]  /*1330*/  BRA `(.L_x_15) ;  /* 0x0000000000087947 */ /* 0x000fea0003800000 */
.L_x_16:
[----:B------:R-:W-:Y:S02]  /*1340*/  ULDC UR4, c[0x0][0x5a0] ;  /* 0x0001680000047ab9 */ /* 0x000fe40000000800 */
[----:B------:R-:W-:-:S07]  /*1350*/  IMAD.U32 R90, RZ, RZ, UR4 ;  /* 0x00000004ff5a7e24 */ /* 0x000fce000f8e00ff */
.L_x_15:
[----:B------:R-:W-:Y:S01]  /*1360*/  LOP3.LUT P1, RZ, R0, 0xff, RZ, 0xc0, !PT ;  /* 0x000000ff00ff7812 */ /* 0x000fe2000782c0ff */
[----:B------:R-:W-:Y:S01]  /*1370*/  UMOV UR39, URZ ;  /* 0x0000003f00277c82 */ /* 0x000fe20008000000 */
[----:B------:R-:W-:-:S11]  /*1380*/  PLOP3.LUT P0, PT, PT, PT, PT, 0x80, 0x0 ;  /* 0x000000000000781c */ /* 0x000fd60003f0f070 */
[----:B------:R-:W-:Y:S05]  /*1390*/  @!P1 BRA `(.L_x_17) ;  /* 0x0000003c00f89947 */ /* 0x000fea0003800000 */
[C---:B------:R-:W-:Y:S01]  /*13a0*/  IMAD.SHL.U32 R0, R18.reuse, 0x20, RZ ;  /* 0x0000002012007824 */ /* 0x040fe200078e00ff */
[----:B-1----:R-:W-:Y:S01]  /*13b0*/  SHF.R.U32.HI R4, RZ, 0x1, R18 ;  /* 0x00000001ff047819 */ /* 0x002fe20000011612 */
[----:B------:R-:W-:Y:S01]  /*13c0*/  IMAD.SHL.U32 R5, R18, 0x10, RZ ;  /* 0x0000001012057824 */ /* 0x000fe200078e00ff */
[----:B------:R-:W-:Y:S01]  /*13d0*/  ULDC UR4, c[0x0][0x28c] ;  /* 0x0000a30000047ab9 */ /* 0x000fe20000000800 */
[----:B------:R-:W-:Y:S01]  /*13e0*/  LOP3.LUT R99, R22, 0x1, RZ, 0xfc, !PT ;  /* 0x0000000116637812 */ /* 0x000fe200078efcff */
[----:B------:R-:W-:Y:S01]  /*13f0*/  UIADD3 UR4, UR4, 0x3f, URZ ;  /* 0x0000003f04047890 */ /* 0x000fe2000fffe03f */
[----:B------:R-:W-:Y:S01]  /*1400*/  LOP3.LUT R3, R0, 0xc0, RZ, 0xc0, !PT ;  /* 0x000000c000037812 */ /* 0x000fe200078ec0ff */
[----:B------:R-:W-:Y:S01]  /*1410*/  IMAD.MOV.U32 R92, RZ, RZ, 0x1 ;  /* 0x00000001ff5c7424 */ /* 0x000fe200078e00ff */
[----:B------:R-:W-:Y:S01]  /*1420*/  LOP3.LUT R5, R5, 0xe00, RZ, 0xc0, !PT ;  /* 0x00000e0005057812 */ /* 0x000fe200078ec0ff */
[----:B------:R-:W-:Y:S01]  /*1430*/  USHF.R.S32.HI UR5, URZ, 0x1f, UR4 ;  /* 0x0000001f3f057899 */ /* 0x000fe20008011404 */
[----:B------:R-:W-:Y:S01]  /*1440*/  LOP3.LUT R3, R3, 0x8, R4, 0xf8, !PT ;  /* 0x0000000803037812 */ /* 0x000fe200078ef804 */
[----:B------:R-:W-:Y:S01]  /*1450*/  IMAD.SHL.U32 R4, R18, 0x4, RZ ;  /* 0x0000000412047824 */ /* 0x000fe200078e00ff */
[----:B------:R-:W-:Y:S01]  /*1460*/  LOP3.LUT R5, R5, 0x20, R0, 0xf8, !PT ;  /* 0x0000002005057812 */ /* 0x000fe200078ef800 */
[----:B------:R-:W-:Y:S01]  /*1470*/  ULEA.HI UR5, UR5, UR4, URZ, 0x6 ;  /* 0x0000000405057291 */ /* 0x000fe2000f8f303f */
[----:B------:R-:W-:Y:S01]  /*1480*/  LOP3.LUT R100, R19, 0x1, RZ, 0xfc, !PT ;  /* 0x0000000113647812 */ /* 0x000fe200078efcff */
[----:B-----5:R-:W-:Y:S01]  /*1490*/  IMAD.MOV.U32 R97, RZ, RZ, R89 ;  /* 0x000000ffff617224 */ /* 0x020fe200078e0059 */
[----:B------:R-:W-:Y:S01]  /*14a0*/  LOP3.LUT R3, R3, 0x18, R4, 0x78, !PT ;  /* 0x0000001803037812 */ /* 0x000fe200078e7804 */
[----:B------:R-:W-:Y:S01]  /*14b0*/  ULDC.64 UR54, c[0x0][0x198] ;  /* 0x0000660000367ab9 */ /* 0x000fe20000000a00 */
[----:B------:R-:W-:Y:S01]  /*14c0*/  LOP3.LUT R0, R5, 0x100, R0, 0xf8, !PT ;  /* 0x0000010005007812 */ /* 0x000fe200078ef800 */
[----:B------:R-:W-:Y:S01]  /*14d0*/  UMOV UR42, URZ ;  /* 0x0000003f002a7c82 */ /* 0x000fe20008000000 */
[----:B------:R-:W-:Y:S01]  /*14e0*/  PRMT R93, R88, 0x7610, R93 ;  /* 0x00007610585d7816 */ /* 0x000fe2000000005d */
[----:B------:R-:W-:Y:S01]  /*14f0*/  UMOV UR43, URZ ;  /* 0x0000003f002b7c82 */ /* 0x000fe20008000000 */
[----:B--2---:R-:W-:Y:S01]  /*1500*/  LOP3.LUT R91, R0, R3, RZ, 0xfc, !PT ;  /* 0x00000003005b7212 */ /* 0x004fe200078efcff */
[----:B------:R-:W-:Y:S01]  /*1510*/  USHF.R.S32.HI UR48, URZ, 0x6, UR5 ;  /* 0x000000063f307899 */ /* 0x000fe20008011405 */
[----:B------:R-:W-:Y:S01]  /*1520*/  MOV R94, R89 ;  /* 0x00000059005e7202 */ /* 0x000fe20000000f00 */
[----:B------:R-:W-:Y:S01]  /*1530*/  UMOV UR44, URZ ;  /* 0x0000003f002c7c82 */ /* 0x000fe20008000000 */
[----:B------:R-:W-:Y:S01]  /*1540*/  PRMT R95, R88, 0x7610, R95 ;  /* 0x00007610585f7816 */ /* 0x000fe2000000005f */
[----:B------:R-:W-:-:S08]  /*1550*/  UMOV UR39, URZ ;  /* 0x0000003f00277c82 */ /* 0x000fd00008000000 */
.L_x_93:
[----:B------:R-:W-:Y:S01]  /*1560*/  LOP3.LUT R0, R18, 0x80, RZ, 0xc0, !PT ;  /* 0x0000008012007812 */ /* 0x000fe200078ec0ff */
[----:B------:R-:W1:Y:S01]  /*1570*/  S2UR UR49, SR_CgaCtaId ;  /* 0x00000000003179c3 */ /* 0x000e620000008800 */
[----:B------:R-:W-:Y:S02]  /*1580*/  UMOV UR50, 0x400 ;  /* 0x0000040000327882 */ /* 0x000fe40000000000 */
[----:B------:R-:W-:-:S06]  /*1590*/  SHF.R.U32.HI R0, RZ, 0x7, R0 ;  /* 0x00000007ff007819 */ /* 0x000fcc0000011600 */
[----:B------:R-:W2:Y:S01]  /*15a0*/  SHFL.IDX PT, R0, R0, RZ, 0x1f ;  /* 0x00001fff00007589 */ /* 0x000ea200000e0000 */
[----:B-1----:R-:W-:Y:S01]  /*15b0*/  ULEA UR50, UR49, UR50, 0x18 ;  /* 0x0000003231327291 */ /* 0x002fe2000f8ec03f */
[----:B--2---:R-:W-:-:S13]  /*15c0*/  R2UR UR4, R0 ;  /* 0x00000000000472ca */ /* 0x004fda00000e0000 */
[----:B------:R-:W-:-:S04]  /*15d0*/  ULEA.HI UR5, UR4, UR4, URZ, 0x1 ;  /* 0x0000000404057291 */ /* 0x000fc8000f8f083f */
[----:B------:R-:W-:-:S04]  /*15e0*/  ULOP3.LUT UR5, UR5, 0x7fffe, URZ, 0xc0, !UPT ;  /* 0x0007fffe05057892 */ /* 0x000fc8000f8ec03f */
[----:B------:R-:W-:-:S03]  /*15f0*/  UIADD3 UR5, UR4, -UR5, URZ ;  /* 0x8000000504057290 */ /* 0x000fc6000fffe03f */
[----:B------:R-:W-:Y:S01]  /*1600*/  ULDC UR4, c[0x0][0x28c] ;  /* 0x0000a30000047ab9 */ /* 0x000fe20000000800 */
[----:B------:R-:W-:Y:S01]  /*1610*/  ULEA UR5, UR5, UR50, 0xd ;  /* 0x0000003205057291 */ /* 0x000fe2000f8e683f */
[----:B------:R-:W-:-:S03]  /*1620*/  ISETP.LT.AND P0, PT, RZ, UR4, PT ;  /* 0x00000004ff007c0c */ /* 0x000fc6000bf01270 */
[----:B------:R-:W-:-:S04]  /*1630*/  UIADD3 UR5, UR5, 0x8400, URZ ;  /* 0x0000840005057890 */ /* 0x000fc8000fffe03f */
[----:B------:R-:W-:-:S04]  /*1640*/  USHF.R.U32.HI UR5, URZ, 0x4, UR5 ;  /* 0x000000043f057899 */ /* 0x000fc80008011605 */
[----:B------:R-:W-:-:S04]  /*1650*/  ULOP3.LUT UR5, UR5, 0x3fff, URZ, 0xc0, !UPT ;  /* 0x00003fff05057892 */ /* 0x000fc8000f8ec03f */
[----:B------:R-:W-:Y:S01]  /*1660*/  ULOP3.LUT UR45, UR5, 0x10000, URZ, 0xfc, !UPT ;  /* 0x00010000052d7892 */ /* 0x000fe2000f8efc3f */
[----:B------:R-:W-:Y:S11]  /*1670*/  @P0 BRA `(.L_x_18) ;  /* 0x0000000000400947 */ /* 0x000ff60003800000 */
[----:B------:R-:W-:Y:S01]  /*1680*/  MOV R0, 0x0 ;  /* 0x0000000000007802 */ /* 0x000fe20000000f00 */
[----:B------:R-:W-:Y:S01]  /*1690*/  ULDC.64 UR4, c[0x4][0x70] ;  /* 0x01001c0000047ab9 */ /* 0x000fe20000000a00 */
[----:B------:R-:W-:Y:S01]  /*16a0*/  ULDC.64 UR6, c[0x4][0x8] ;  /* 0x0100020000067ab9 */ /* 0x000fe20000000a00 */
[----:B------:R-:W-:Y:S01]  /*16b0*/  IMAD.U32 R4, RZ, RZ, UR4 ;  /* 0x00000004ff047e24 */ /* 0x000fe2000f8e00ff */
[----:B------:R1:W2:Y:S01]  /*16c0*/  LDC.64 R14, c[0x4][R0] ;  /* 0x01000000000e7b82 */ /* 0x0002a20000000a00 */
[----:B------:R-:W-:Y:S01]  /*16d0*/  IMAD.U32 R5, RZ, RZ, UR5 ;  /* 0x00000005ff057e24 */ /* 0x000fe2000f8e00ff */
[----:B------:R-:W-:Y:S01]  /*16e0*/  ULDC.64 UR4, c[0x4][0x78] ;  /* 0x01001e0000047ab9 */ /* 0x000fe20000000a00 */
[----:B------:R-:W-:Y:S01]  /*16f0*/  IMAD.U32 R10, RZ, RZ, UR6 ;  /* 0x00000006ff0a7e24 */ /* 0x000fe2000f8e00ff */
[----:B------:R-:W-:Y:S01]  /*1700*/  MOV R12, 0x1 ;  /* 0x00000001000c7802 */ /* 0x000fe20000000f00 */
[----:B------:R-:W-:Y:S02]  /*1710*/  IMAD.U32 R6, RZ, RZ, UR4 ;  /* 0x00000004ff067e24 */ /* 0x000fe4000f8e00ff */
[----:B------:R-:W-:-:S02]  /*1720*/  IMAD.U32 R7, RZ, RZ, UR5 ;  /* 0x00000005ff077e24 */ /* 0x000fc4000f8e00ff */
[----:B------:R-:W-:Y:S02]  /*1730*/  IMAD.U32 R11, RZ, RZ, UR7 ;  /* 0x00000007ff0b7e24 */ /* 0x000fe4000f8e00ff */
[----:B------:R-:W-:Y:S02]  /*1740*/  IMAD.MOV.U32 R8, RZ, RZ, 0x1e1 ;  /* 0x000001e1ff087424 */ /* 0x000fe400078e00ff */
[----:B-1----:R-:W-:-:S07]  /*1750*/  IMAD.MOV.U32 R13, RZ, RZ, RZ ;  /* 0x000000ffff0d7224 */ /* 0x002fce00078e00ff */
[----:B------:R-:W-:-:S07]  /*1760*/  LEPC R20, `(.L_x_18) ;  /* 0x000000001014794e */ /* 0x000fce0000000000 */
[----:B--2---:R-:W-:Y:S05]  /*1770*/  CALL.ABS.NOINC R14 ;  /* 0x000000000e007343 */ /* 0x004fea0003c00000 */
.L_x_18:
[----:B------:R-:W-:-:S13]  /*1780*/  ISETP.NE.AND P0, PT, R99, 0x3, PT ;  /* 0x000000036300780c */ /* 0x000fda0003f05270 */
[----:B------:R-:W-:Y:S05]  /*1790*/  @!P0 BRA `(.L_x_19) ;  /* 0x0000000000048947 */ /* 0x000fea0003800000 */
[----:B------:R-:W-:Y:S01]  /*17a0*/  BPT.TRAP 0x1 ;  /* 0x000000040000795c */ /* 0x000fe20000300000 */
.L_x_19:
[----:B------:R-:W-:Y:S02]  /*17b0*/  IMAD.U32 R3, RZ, RZ, UR44 ;  /* 0x0000002cff037e24 */ /* 0x000fe4000f8e00ff */
[----:B------:R-:W-:-:S03]  /*17c0*/  IMAD.U32 R0, RZ, RZ, UR43 ;  /* 0x0000002bff007e24 */ /* 0x000fc6000f8e00ff */
[----:B------:R-:W-:Y:S02]  /*17d0*/  LEA R3, R3, UR50, 0x3 ;  /* 0x0000003203037c11 */ /* 0x000fe4000f8e18ff */
[----:B------:R-:W-:-:S04]  /*17e0*/  SHF.L.U32 R0, R0, 0x1f, RZ ;  /* 0x0000001f00007819 */ /* 0x000fc800000006ff */
[----:B------:R1:W2:Y:S01]  /*17f0*/  SYNCS.PHASECHK.TRANS64.TRYWAIT P1, [R3+URZ], R0 ;  /* 0x00000000030075a7 */ /* 0x0002a2000802017f */
[----:B------:R-:W-:Y:S05]  /*1800*/  @!P0 BRA `(.L_x_20) ;  /* 0x0000000000048947 */ /* 0x000fea0003800000 */
[----:B------:R-:W-:Y:S01]  /*1810*/  BPT.TRAP 0x1 ;  /* 0x000000040000795c */ /* 0x000fe20000300000 */
.L_x_20:
[----:B--2---:R-:W-:Y:S05]  /*1820*/  @P1 BRA `(.L_x_21) ;  /* 0x0000000000081947 */ /* 0x004fea0003800000 */
[----:B------:R-:W2:Y:S02]  /*1830*/  SYNCS.PHASECHK.TRANS64.TRYWAIT P1, [R3+URZ], R0 ;  /* 0x00000000030075a7 */ /* 0x000ea4000802017f */
[----:B--2---:R-:W-:Y:S05]  /*1840*/  @!P1 BRA `(.L_x_22) ;  /* 0x0000006400c49947 */ /* 0x004fea0003800000 */
.L_x_21:
[----:B------:R-:W-:-:S04]  /*1850*/  UISETP.LT.AND UP0, UPT, UR48, 0x1, UPT ;  /* 0x000000013000788c */ /* 0x000fc8000bf01270 */
[----:B------:R-:W-:-:S06]  /*1860*/  USEL UR4, UR48, 0x1, UP0 ;  /* 0x0000000130047887 */ /* 0x000fcc0008000000 */
[----:B-12---:R-:W-:Y:S01]  /*1870*/  IMAD.U32 R0, RZ, RZ, UR4 ;  /* 0x00000004ff007e24 */ /* 0x006fe2000f8e00ff */
[----:B------:R-:W-:Y:S05]  /*1880*/  WARPSYNC.ALL ;  /* 0x0000000000007948 */ /* 0x000fea0003800000 */
[----:B------:R-:W-:-:S04]  /*1890*/  IADD3 R0, -R0, UR48, RZ ;  /* 0x0000003000007c10 */ /* 0x000fc8000fffe1ff */
[----:B------:R-:W-:Y:S01]  /*18a0*/  ISETP.GE.AND P1, PT, R0, 0x1, PT ;  /* 0x000000010000780c */ /* 0x000fe20003f26270 */
[----:B------:R-:W-:Y:S01]  /*18b0*/  UIADD3 UR4, UR50, 0x20400, URZ ;  /* 0x0002040032047890 */ /* 0x000fe2000fffe03f */
[----:B------:R-:W-:Y:S01]  /*18c0*/  WARPGROUP.ARRIVE ;  /* 0x00000000000079c5 */ /* 0x000fe20000000000 */
[----:B------:R-:W-:Y:S02]  /*18d0*/  ULEA UR9, UR44, UR45, 0xa ;  /* 0x0000002d2c097291 */ /* 0x000fe4000f8e503f */
[----:B------:R-:W-:Y:S01]  /*18e0*/  USHF.R.U32.HI UR4, URZ, 0x4, UR4 ;  /* 0x000000043f047899 */ /* 0x000fe20008011604 */
[----:B------:R-:W-:Y:S01]  /*18f0*/  UMOV UR5, 0x40000040 ;  /* 0x4000004000057882 */ /* 0x000fe20000000000 */
[----:B------:R-:W-:Y:S02]  /*1900*/  UMOV UR7, 0x40000040 ;  /* 0x4000004000077882 */ /* 0x000fe40000000000 */
[----:B------:R-:W-:-:S04]  /*1910*/  ULOP3.LUT UR4, UR4, 0x3fff, URZ, 0xc0, !UPT ;  /* 0x00003fff04047892 */ /* 0x000fc8000f8ec03f */
[----:B------:R-:W-:-:S03]  /*1920*/  ULOP3.LUT UR8, UR4, 0x10000, URZ, 0xfc, !UPT ;  /* 0x0001000004087892 */ /* 0x000fc6000f8efc3f */
[----:B------:R-:W-:Y:S01]  /*1930*/  UMOV UR4, UR9 ;  /* 0x0000000900047c82 */ /* 0x000fe20008000000 */
[----:B------:R-:W-:-:S07]  /*1940*/  ULEA UR10, UR44, UR8, 0xa ;  /* 0x000000082c0a7291 */ /* 0x000fce000f8e503f */
[----:B------:R-:W-:Y:S02]  /*1950*/  UMOV UR6, UR10 ;  /* 0x0000000a00067c82 */ /* 0x000fe40008000000 */
[----:B------:R-:W-:Y:S01]  /*1960*/  HGMMA.64x128x16.F32.BF16 R24, gdesc[UR4], RZ, !UPT, gsb0 ;  /* 0x01e00000041879f0 */ /* 0x000fe2000c0018ff */
[----:B------:R-:W-:Y:S02]  /*1970*/  UIADD3 UR4, UR9, 0x2, URZ ;  /* 0x0000000209047890 */ /* 0x000fe4000fffe03f */
[----:B------:R-:W-:Y:S01]  /*1980*/  UIADD3 UR6, UR10, 0x2, URZ ;  /* 0x000000020a067890 */ /* 0x000fe2000fffe03f */
[----:B------:R-:W-:Y:S01]  /*1990*/  UMOV UR5, 0x40000040 ;  /* 0x4000004000057882 */ /* 0x000fe20000000000 */
[----:B------:R-:W-:Y:S01]  /*19a0*/  UMOV UR7, 0x40000040 ;  /* 0x4000004000077882 */ /* 0x000fe20000000000 */
[----:B------:R-:W-:Y:S02]  /*19b0*/  WARPGROUP.DEPBAR.LE gsb0, 0x0 ;  /* 0x00008000000079c5 */ /* 0x000fe40000010000 */
[----:B------:R-:W-:-:S06]  /*19c0*/  WARPGROUP.ARRIVE ;  /* 0x00000000000079c5 */ /* 0x000fcc0000000000 */
[----:B------:R-:W-:Y:S01]  /*19d0*/  HGMMA.64x128x16.F32.BF16 R24, gdesc[UR4], R24, gsb0 ;  /* 0x01e00000041879f0 */ /* 0x000fe20008001818 */
        /* <DEDUP_REMOVED lines=13> */
[----:B------:R-:W-:Y:S03]  /*1ab0*/  HGMMA.64x128x16.F32.BF16 R24, gdesc[UR4], R24, gsb0 ;  /* 0x01e00000041879f0 */ /* 0x000fe60008001818 */
[----:B------:R-:W-:Y:S02]  /*1ac0*/  WARPGROUP.DEPBAR.LE gsb0, 0x0 ;  /* 0x00008000000079c5 */ /* 0x000fe40000010000 */
[----:B------:R-:W-:Y:S05]  /*1ad0*/  @!P1 BRA `(.L_x_23) ;  /* 0x00000004000c9947 */ /* 0x000fea0003800000 */
[----:B------:R-:W-:Y:S02]  /*1ae0*/  UIADD3 UR4, UR44, 0x1, URZ ;  /* 0x000000012c047890 */ /* 0x000fe4000fffe03f */
[----:B------:R-:W-:Y:S02]  /*1af0*/  UMOV UR10, UR44 ;  /* 0x0000002c000a7c82 */ /* 0x000fe40008000000 */
[----:B------:R-:W-:-:S04]  /*1b00*/  UISETP.NE.AND UP0, UPT, UR4, 0x6, UPT ;  /* 0x000000060400788c */ /* 0x000fc8000bf05270 */
[----:B------:R-:W-:Y:S02]  /*1b10*/  USEL UR5, URZ, 0x1, UP0 ;  /* 0x000000013f057887 */ /* 0x000fe40008000000 */
[----:B------:R-:W-:Y:S02]  /*1b20*/  USEL UR9, UR4, URZ, UP0 ;  /* 0x0000003f04097287 */ /* 0x000fe40008000000 */
[----:B------:R-:W-:-:S06]  /*1b30*/  ULOP3.LUT UR5, UR43, UR5, URZ, 0x3c, !UPT ;  /* 0x000000052b057292 */ /* 0x000fcc000f8e3c3f */
[----:B------:R-:W-:-:S07]  /*1b40*/  IMAD.U32 R5, RZ, RZ, UR5 ;  /* 0x00000005ff057e24 */ /* 0x000fce000f8e00ff */
.L_x_30:
[----:B-12---:R-:W-:Y:S05]  /*1b50*/  @!P0 BRA `(.L_x_24) ;  /* 0x0000000000048947 */ /* 0x006fea0003800000 */
[----:B------:R-:W-:Y:S01]  /*1b60*/  BPT.TRAP 0x1 ;  /* 0x000000040000795c */ /* 0x000fe20000300000 */
.L_x_24:
[----:B------:R-:W-:Y:S01]  /*1b70*/  ULEA UR4, UR9, UR50, 0x3 ;  /* 0x0000003209047291 */ /* 0x000fe2000f8e183f */
[----:B------:R-:W-:-:S08]  /*1b80*/  SHF.L.U32 R3, R5, 0x1f, RZ ;  /* 0x0000001f05037819 */ /* 0x000fd000000006ff */
[----:B------:R1:W2:Y:S01]  /*1b90*/  SYNCS.PHASECHK.TRANS64.TRYWAIT P1, [UR4], R3 ;  /* 0x00000003ff0075a7 */ /* 0x0002a20008020144 */
[----:B------:R-:W-:Y:S05]  /*1ba0*/  @!P0 BRA `(.L_x_25) ;  /* 0x0000000000048947 */ /* 0x000fea0003800000 */
[----:B------:R-:W-:Y:S01]  /*1bb0*/  BPT.TRAP 0x1 ;  /* 0x000000040000795c */ /* 0x000fe20000300000 */
.L_x_25:
[----:B--2---:R-:W-:Y:S05]  /*1bc0*/  @P1 BRA `(.L_x_26) ;  /* 0x0000000000081947 */ /* 0x004fea0003800000 */
[----:B------:R-:W2:Y:S02]  /*1bd0*/  SYNCS.PHASECHK.TRANS64.TRYWAIT P1, [UR4], R3 ;  /* 0x00000003ff0075a7 */ /* 0x000ea40008020144 */
[----:B--2---:R-:W-:Y:S05]  /*1be0*/  @!P1 BRA `(.L_x_27) ;  /* 0x0000006000f09947 */ /* 0x004fea0003800000 */
.L_x_26:
[----:B------:R-:W-:Y:S01]  /*1bf0*/  ULEA UR11, UR9, UR45, 0xa ;  /* 0x0000002d090b7291 */ /* 0x000fe2000f8e503f */
[----:B------:R-:W-:Y:S01]  /*1c00*/  WARPGROUP.ARRIVE ;  /* 0x00000000000079c5 */ /* 0x000fe20000000000 */
[----:B------:R-:W-:Y:S01]  /*1c10*/  ULEA UR12, UR9, UR8, 0xa ;  /* 0x00000008090c7291 */ /* 0x000fe2000f8e503f */
[----:B------:R-:W-:Y:S01]  /*1c20*/  UMOV UR5, 0x40000040 ;  /* 0x4000004000057882 */ /* 0x000fe20000000000 */
[----:B------:R-:W-:-:S03]  /*1c30*/  UMOV UR7, 0x40000040 ;  /* 0x4000004000077882 */ /* 0x000fc60000000000 */
[----:B------:R-:W-:Y:S02]  /*1c40*/  UMOV UR4, UR11 ;  /* 0x0000000b00047c82 */ /* 0x000fe40008000000 */
[----:B------:R-:W-:Y:S02]  /*1c50*/  UMOV UR6, UR12 ;  /* 0x0000000c00067c82 */ /* 0x000fe40008000000 */
[----:B------:R-:W-:Y:S01]  /*1c60*/  HGMMA.64x128x16.F32.BF16 R24, gdesc[UR4], R24, gsb0 ;  /* 0x01e00000041879f0 */ /* 0x000fe20008001818 */
[----:B------:R-:W-:Y:S02]  /*1c70*/  UIADD3 UR4, UR11, 0x2, URZ ;  /* 0x000000020b047890 */ /* 0x000fe4000fffe03f */
[----:B------:R-:W-:Y:S01]  /*1c80*/  UIADD3 UR6, UR12, 0x2, URZ ;  /* 0x000000020c067890 */ /* 0x000fe2000fffe03f */
[----:B------:R-:W-:Y:S01]  /*1c90*/  UMOV UR5, 0x40000040 ;  /* 0x4000004000057882 */ /* 0x000fe20000000000 */
[----:B------:R-:W-:Y:S01]  /*1ca0*/  UMOV UR7, 0x40000040 ;  /* 0x4000004000077882 */ /* 0x000fe20000000000 */
[----:B------:R-:W-:-:S02]  /*1cb0*/  WARPGROUP.DEPBAR.LE gsb0, 0x0 ;  /* 0x00008000000079c5 */ /* 0x000fc40000010000 */
        /* <DEDUP_REMOVED lines=18> */
[----:B------:R-:W-:Y:S01]  /*1de0*/  BPT.TRAP 0x1 ;  /* 0x000000040000795c */ /* 0x000fe20000300000 */
.L_x_28:
[----:B------:R-:W-:Y:S01]  /*1df0*/  ULEA UR4, UR10, UR50, 0x3 ;  /* 0x000000320a047291 */ /* 0x000fe2000f8e183f */
[----:B------:R-:W-:-:S03]  /*1e00*/  ISETP.GT.U32.AND P1, PT, R22, 0x1, PT ;  /* 0x000000011600780c */ /* 0x000fc60003f24070 */
[----:B------:R-:W-:-:S04]  /*1e10*/  UIADD3 UR4, UR4, 0x30, URZ ;  /* 0x0000003004047890 */ /* 0x000fc8000fffe03f */
[----:B------:R-:W-:-:S09]  /*1e20*/  UPRMT UR4, URZ, 0x654, UR4 ;  /* 0x000006543f047896 */ /* 0x000fd20008000004 */
[----:B------:R-:W-:Y:S01]  /*1e30*/  SYNCS.ARRIVE.TRANS64.RED.A1T0 RZ, [UR4], RZ ;  /* 0x000000ffffff79a7 */ /* 0x000fe20008100404 */
[----:B------:R-:W-:Y:S05]  /*1e40*/  @P1 BRA `(.L_x_29) ;  /* 0x0000000000041947 */ /* 0x000fea0003800000 */
[----:B------:R-:W-:Y:S01]  /*1e50*/  BPT.TRAP 0x1 ;  /* 0x000000040000795c */ /* 0x000fe20000300000 */
.L_x_29:
[----:B------:R-:W-:Y:S01]  /*1e60*/  UIADD3 UR9, UR9, 0x1, URZ ;  /* 0x0000000109097890 */ /* 0x000fe2000fffe03f */
[C---:B------:R-:W-:Y:S01]  /*1e70*/  ISETP.GT.AND P1, PT, R0.reuse, 0x1, PT ;  /* 0x000000010000780c */ /* 0x040fe20003f24270 */
[----:B------:R-:W-:Y:S01]  /*1e80*/  UIADD3 UR10, UR10, 0x1, URZ ;  /* 0x000000010a0a7890 */ /* 0x000fe2000fffe03f */
[----:B------:R-:W-:Y:S01]  /*1e90*/  VIADD R0, R0, 0xffffffff ;  /* 0xffffffff00007836 */ /* 0x000fe20000000000 */
[----:B------:R-:W-:Y:S02]  /*1ea0*/  UISETP.NE.AND UP0, UPT, UR9, 0x6, UPT ;  /* 0x000000060900788c */ /* 0x000fe4000bf05270 */
[----:B------:R-:W-:Y:S02]  /*1eb0*/  UISETP.NE.AND UP1, UPT, UR10, 0x6, UPT ;  /* 0x000000060a00788c */ /* 0x000fe4000bf25270 */
[----:B------:R-:W-:Y:S02]  /*1ec0*/  USEL UR4, URZ, 0x1, UP0 ;  /* 0x000000013f047887 */ /* 0x000fe40008000000 */
[----:B------:R-:W-:-:S02]  /*1ed0*/  USEL UR9, UR9, URZ, UP0 ;  /* 0x0000003f09097287 */ /* 0x000fc40008000000 */
[----:B------:R-:W-:Y:S02]  /*1ee0*/  USEL UR10, UR10, URZ, UP1 ;  /* 0x0000003f0a0a7287 */ /* 0x000fe40008800000 */
[----:B------:R-:W-:Y:S01]  /*1ef0*/  LOP3.LUT R5, R5, UR4, RZ, 0x3c, !PT ;  /* 0x0000000405057c12 */ /* 0x000fe2000f8e3cff */
[----:B------:R-:W-:Y:S09]  /*1f00*/  @P1 BRA `(.L_x_30) ;  /* 0xfffffffc00101947 */ /* 0x000ff2000383ffff */
.L_x_23:
[----:B------:R-:W3:Y:S02]  /*1f10*/  LDC R0, c[0x0][0x28c] ;  /* 0x0000a300ff007b82 */ /* 0x000ee40000000800 */
[----:B---3--:R-:W-:-:S13]  /*1f20*/  ISETP.GE.AND P1, PT, R0, 0x1, PT ;  /* 0x000000010000780c */ /* 0x008fda0003f26270 */
[----:B------:R-:W-:Y:S05]  /*1f30*/  @!P1 BRA `(.L_x_31) ;  /* 0x00000000003c9947 */ /* 0x000fea0003800000 */
[----:B------:R-:W-:Y:S05]  /*1f40*/  @!P0 BRA `(.L_x_32) ;  /* 0x0000000000048947 */ /* 0x000fea0003800000 */
[----:B------:R-:W-:Y:S01]  /*1f50*/  BPT.TRAP 0x1 ;  /* 0x000000040000795c */ /* 0x000fe20000300000 */
.L_x_32:
[----:B------:R-:W-:Y:S01]  /*1f60*/  UISETP.LT.AND UP0, UPT, UR48, 0x1, UPT ;  /* 0x000000013000788c */ /* 0x000fe2000bf01270 */
[----:B------:R-:W-:-:S03]  /*1f70*/  ISETP.GT.U32.AND P0, PT, R22, 0x1, PT ;  /* 0x000000011600780c */ /* 0x000fc60003f04070 */
[----:B------:R-:W-:-:S04]  /*1f80*/  USEL UR6, UR48, 0x1, UP0 ;  /* 0x0000000130067887 */ /* 0x000fc80008000000 */
[----:B------:R-:W-:-:S04]  /*1f90*/  UIADD3 UR6, UR44, UR48, -UR6 ;  /* 0x000000302c067290 */ /* 0x000fc8000fffe806 */
[----:B------:R-:W-:-:S04]  /*1fa0*/  UIMAD.WIDE.U32 UR4, UR6, -0x55555555, URZ ;  /* 0xaaaaaaab060478a5 */ /* 0x000fc8000f8e003f */
[----:B------:R-:W-:-:S04]  /*1fb0*/  USHF.R.U32.HI UR4, URZ, 0x2, UR5 ;  /* 0x000000023f047899 */ /* 0x000fc80008011605 */
[----:B------:R-:W-:-:S04]  /*1fc0*/  UIMAD UR6, UR4, -0x6, UR6 ;  /* 0xfffffffa040678a4 */ /* 0x000fc8000f8e0206 */
[----:B------:R-:W-:-:S04]  /*1fd0*/  ULEA UR6, UR6, UR50, 0x3 ;  /* 0x0000003206067291 */ /* 0x000fc8000f8e183f */
[----:B------:R-:W-:-:S04]  /*1fe0*/  UIADD3 UR6, UR6, 0x30, URZ ;  /* 0x0000003006067890 */ /* 0x000fc8000fffe03f */
[----:B------:R-:W-:-:S09]  /*1ff0*/  UPRMT UR6, URZ, 0x654, UR6 ;  /* 0x000006543f067896 */ /* 0x000fd20008000006 */
[----:B------:R-:W-:Y:S01]  /*2000*/  SYNCS.ARRIVE.TRANS64.RED.A1T0 RZ, [UR6], RZ ;  /* 0x000000ffffff79a7 */ /* 0x000fe20008100406 */
[----:B------:R-:W-:Y:S05]  /*2010*/  @P0 BRA `(.L_x_31) ;  /* 0x0000000000040947 */ /* 0x000fea0003800000 */
[----:B------:R-:W-:Y:S01]  /*2020*/  BPT.TRAP 0x1 ;  /* 0x000000040000795c */ /* 0x000fe20000300000 */
.L_x_31:
[----:B------:R-:W-:Y:S01]  /*2030*/  UIADD3 UR6, UR50, 0x200, URZ ;  /* 0x0000020032067890 */ /* 0x000fe2000fffe03f */
[----:B------:R-:W-:Y:S01]  /*2040*/  R2UR UR46, R96 ;  /* 0x00000000602e72ca */ /* 0x000fe200000e0000 */
[----:B------:R-:W-:Y:S01]  /*2050*/  UIADD3 UR51, UR48, UR44, URZ ;  /* 0x0000002c30337290 */ /* 0x000fe2000fffe03f */
[----:B------:R-:W-:Y:S01]  /*2060*/  R2UR UR45, R98 ;  /* 0x00000000622d72ca */ /* 0x000fe200000e0000 */
[----:B------:R-:W-:Y:S02]  /*2070*/  UISETP.GE.U32.AND UP1, UPT, UR48, 0x6, UPT ;  /* 0x000000063000788c */ /* 0x000fe4000bf26070 */
[----:B------:R-:W-:Y:S02]  /*2080*/  ULOP3.LUT UP2, URZ, UR6, 0x1bf, URZ, 0xc0, !UPT ;  /* 0x000001bf063f7892 */ /* 0x000fe4000f84c03f */
[----:B------:R-:W-:-:S04]  /*2090*/  UISETP.GT.U32.AND UP0, UPT, UR51, 0x5, UPT ;  /* 0x000000053300788c */ /* 0x000fc8000bf04070 */
[----:B------:R-:W-:Y:S01]  /*20a0*/  UISETP.LT.U32.AND UP0, UPT, UR48, 0x6, UP0 ;  /* 0x000000063000788c */ /* 0x000fe20008701070 */
[----:B------:R-:W-:Y:S01]  /*20b0*/  PLOP3.LUT P0, PT, PT, PT, UP2, 0x80, 0x0 ;  /* 0x000000000000781c */ /* 0x000fe20003f0f028 */
[----:B------:R-:W-:Y:S02]  /*20c0*/  USHF.L.U32 UR46, UR46, 0x7, URZ ;  /* 0x000000072e2e7899 */ /* 0x000fe4000800063f */
[----:B------:R-:W-:Y:S02]  /*20d0*/  @UP1 UIMAD.WIDE.U32 UR4, UR51, -0x55555555, URZ ;  /* 0xaaaaaaab330418a5 */ /* 0x000fe4000f8e003f */
[----:B------:R-:W-:Y:S02]  /*20e0*/  USEL UR6, URZ, 0x1, !UP0 ;  /* 0x000000013f067887 */ /* 0x000fe4000c000000 */
[----:B------:R-:W-:Y:S02]  /*20f0*/  @UP1 USHF.R.U32.HI UR4, URZ, 0x2, UR5 ;  /* 0x000000023f041899 */ /* 0x000fe40008011605 */
[----:B------:R-:W-:-:S02]  /*2100*/  ULOP3.LUT UR43, UR43, UR6, URZ, 0x3c, !UPT ;  /* 0x000000062b2b7292 */ /* 0x000fc4000f8e3c3f */
[----:B------:R-:W-:Y:S02]  /*2110*/  USHF.L.U32 UR45, UR45, 0x7, URZ ;  /* 0x000000072d2d7899 */ /* 0x000fe4000800063f */
[----:B------:R-:W-:Y:S01]  /*2120*/  @UP1 ULOP3.LUT UR43, UR43, 0x1, UR4, 0x78, !UPT ;  /* 0x000000012b2b1892 */ /* 0x000fe2000f8e7804 */
[----:B------:R-:W-:Y:S11]  /*2130*/  @!P0 BRA `(.L_x_33) ;  /* 0x00000000007c8947 */ /* 0x000ff60003800000 */
[----:B------:R-:W-:Y:S01]  /*2140*/  MOV R23, 0x0 ;  /* 0x0000000000177802 */ /* 0x000fe20000000f00 */
[----:B------:R-:W-:Y:S01]  /*2150*/  ULDC.64 UR4, c[0x4][0x80] ;  /* 0x0100200000047ab9 */ /* 0x000fe20000000a00 */
[----:B------:R-:W-:Y:S01]  /*2160*/  ULDC.64 UR6, c[0x4][0x10] ;  /* 0x0100040000067ab9 */ /* 0x000fe20000000a00 */
[----:B--2---:R-:W-:Y:S01]  /*2170*/  IMAD.U32 R4, RZ, RZ, UR4 ;  /* 0x00000004ff047e24 */ /* 0x004fe2000f8e00ff */
[----:B------:R2:W3:Y:S01]  /*2180*/  LDC.64 R14, c[0x4][R23] ;  /* 0x01000000170e7b82 */ /* 0x0004e20000000a00 */
[----:B------:R-:W-:Y:S01]  /*2190*/  IMAD.U32 R5, RZ, RZ, UR5 ;  /* 0x00000005ff057e24 */ /* 0x000fe2000f8e00ff */
[----:B------:R-:W-:Y:S01]  /*21a0*/  ULDC.64 UR4, c[0x4][0x88] ;  /* 0x0100220000047ab9 */ /* 0x000fe20000000a00 */
[----:B------:R-:W-:Y:S01]  /*21b0*/  IMAD.U32 R10, RZ, RZ, UR6 ;  /* 0x00000006ff0a7e24 */ /* 0x000fe2000f8e00ff */
[----:B------:R-:W-:Y:S01]  /*21c0*/  MOV R6, UR4 ;  /* 0x0000000400067c02 */ /* 0x000fe20008000f00 */
[----:B------:R-:W-:Y:S02]  /*21d0*/  IMAD.U32 R7, RZ, RZ, UR5 ;  /* 0x00000005ff077e24 */ /* 0x000fe4000f8e00ff */
[----:B------:R-:W-:-:S02]  /*21e0*/  IMAD.U32 R11, RZ, RZ, UR7 ;  /* 0x00000007ff0b7e24 */ /* 0x000fc4000f8e00ff */
[----:B------:R-:W-:Y:S02]  /*21f0*/  IMAD.MOV.U32 R8, RZ, RZ, 0x70 ;  /* 0x00000070ff087424 */ /* 0x000fe400078e00ff */
[----:B------:R-:W-:Y:S02]  /*2200*/  IMAD.MOV.U32 R12, RZ, RZ, 0x1 ;  /* 0x00000001ff0c7424 */ /* 0x000fe400078e00ff */
[----:B--2---:R-:W-:-:S07]  /*2210*/  IMAD.MOV.U32 R13, RZ, RZ, RZ ;  /* 0x000000ffff0d7224 */ /* 0x004fce00078e00ff */
[----:B------:R-:W-:-:S07]  /*2220*/  LEPC R20, `(.L_x_34) ;  /* 0x000000001014794e */ /* 0x000fce0000000000 */
[----:B-1-3--:R-:W-:Y:S05]  /*2230*/  CALL.ABS.NOINC R14 ;  /* 0x000000000e007343 */ /* 0x00afea0003c00000 */
.L_x_34:
[----:B------:R1:W2:Y:S01]  /*2240*/  LDC.64 R14, c[0x4][R23] ;  /* 0x01000000170e7b82 */ /* 0x0002a20000000a00 */
[----:B------:R-:W-:Y:S01]  /*2250*/  ULDC.64 UR4, c[0x4][0x80] ;  /* 0x0100200000047ab9 */ /* 0x000fe20000000a00 */
[----:B------:R-:W-:Y:S01]  /*2260*/  ULDC.64 UR6, c[0x4][0x10] ;  /* 0x0100040000067ab9 */ /* 0x000fe20000000a00 */
[----:B------:R-:W-:Y:S02]  /*2270*/  IMAD.U32 R4, RZ, RZ, UR4 ;  /* 0x00000004ff047e24 */ /* 0x000fe4000f8e00ff */
        /* <DEDUP_REMOVED lines=8> */
[----:B-1----:R-:W-:-:S07]  /*2300*/  IMAD.MOV.U32 R13, RZ, RZ, RZ ;  /* 0x000000ffff0d7224 */ /* 0x002fce00078e00ff */
[----:B------:R-:W-:-:S07]  /*2310*/  LEPC R20, `(.L_x_33) ;  /* 0x000000001014794e */ /* 0x000fce0000000000 */
[----:B--2---:R-:W-:Y:S05]  /*2320*/  CALL.ABS.NOINC R14 ;  /* 0x000000000e007343 */ /* 0x004fea0003c00000 */
.L_x_33:
[----:B--2---:R-:W2:Y:S01]  /*2330*/  LDC R4, c[0x0][0x288] ;  /* 0x0000a200ff047b82 */ /* 0x004ea20000000800 */
[----:B------:R-:W-:Y:S01]  /*2340*/  ULDC.64 UR4, c[0x0][0x590] ;  /* 0x0001640000047ab9 */ /* 0x000fe20000000a00 */
[----:B------:R-:W-:Y:S01]  /*2350*/  SHF.R.U32.HI R0, RZ, 0x2, R18 ;  /* 0x00000002ff007819 */ /* 0x000fe20000011612 */
[----:B------:R-:W-:Y:S01]  /*2360*/  IMAD.U32 R101, RZ, RZ, UR4 ;  /* 0x00000004ff657e24 */ /* 0x000fe2000f8e00ff */
[C---:B------:R-:W-:Y:S01]  /*2370*/  LOP3.LUT R6, R18.reuse, 0xe0, RZ, 0xc0, !PT ;  /* 0x000000e012067812 */ /* 0x040fe200078ec0ff */
[----:B------:R-:W-:Y:S01]  /*2380*/  IMAD.U32 R103, RZ, RZ, UR5 ;  /* 0x00000005ff677e24 */ /* 0x000fe2000f8e00ff */
[----:B-1----:R-:W-:Y:S01]  /*2390*/  LOP3.LUT R3, R18, 0x3, RZ, 0xc0, !PT ;  /* 0x0000000312037812 */ /* 0x002fe200078ec0ff */
[----:B------:R-:W-:Y:S01]  /*23a0*/  ULDC UR4, c[0x0][0x284] ;  /* 0x0000a10000047ab9 */ /* 0x000fe20000000800 */
[----:B------:R-:W-:Y:S02]  /*23b0*/  ISETP.NE.U32.AND P0, PT, R101, RZ, PT ;  /* 0x000000ff6500720c */ /* 0x000fe40003f05070 */
[----:B------:R-:W-:-:S02]  /*23c0*/  LOP3.LUT R7, R0, 0x7, RZ, 0xc0, !PT ;  /* 0x0000000700077812 */ /* 0x000fc400078ec0ff */
[----:B------:R-:W-:Y:S02]  /*23d0*/  ISETP.NE.AND.EX P0, PT, R103, RZ, PT, P0 ;  /* 0x000000ff6700720c */ /* 0x000fe40003f05300 */
[----:B------:R-:W-:Y:S01]  /*23e0*/  SHF.R.U32.HI R0, RZ, 0x1, R6 ;  /* 0x00000001ff007819 */ /* 0x000fe20000011606 */
[----:B--2---:R-:W-:-:S03]  /*23f0*/  IMAD R5, R3, -0x2, R4 ;  /* 0xfffffffe03057824 */ /* 0x004fc600078e0204 */
[----:B------:R-:W-:Y:S01]  /*2400*/  IADD3 R3, -R0, UR4, -R7 ;  /* 0x0000000400037c10 */ /* 0x000fe2000fffe907 */
[----:B------:R-:W-:-:S04]  /*2410*/  IMAD R98, R98, -0x80, R5 ;  /* 0xffffff8062627824 */ /* 0x000fc800078e0205 */
[----:B------:R-:W-:Y:S02]  /*2420*/  IMAD R96, R96, -0x80, R3 ;  /* 0xffffff8060607824 */ /* 0x000fe400078e0203 */
[----:B------:R-:W-:Y:S05]  /*2430*/  @!P0 BRA `(.L_x_35) ;  /* 0x0000000000548947 */ /* 0x000fea0003800000 */
[----:B------:R-:W-:Y:S02]  /*2440*/  ULDC.64 UR4, c[0x0][0x588] ;  /* 0x0001620000047ab9 */ /* 0x000fe40000000a00 */
[----:B------:R-:W-:-:S04]  /*2450*/  ISETP.NE.U32.AND P1, PT, RZ, UR4, PT ;  /* 0x00000004ff007c0c */ /* 0x000fc8000bf25070 */
[----:B------:R-:W-:-:S13]  /*2460*/  ISETP.NE.AND.EX P1, PT, RZ, UR5, PT, P1 ;  /* 0x00000005ff007c0c */ /* 0x000fda000bf25310 */
[----:B------:R-:W-:Y:S05]  /*2470*/  @!P1 BRA `(.L_x_36) ;  /* 0x0000000000289947 */ /* 0x000fea0003800000 */
[----:B------:R-:W1:Y:S01]  /*2480*/  LDC.64 R4, c[0x0][0x588] ;  /* 0x00016200ff047b82 */ /* 0x000e620000000a00 */
[----:B------:R-:W-:-:S04]  /*2490*/  IMAD R3, R101, UR47, RZ ;  /* 0x0000002f65037c24 */ /* 0x000fc8000f8e02ff */
[----:B-1----:R-:W-:-:S05]  /*24a0*/  IMAD.WIDE R4, R3, 0x4, R4 ;  /* 0x0000000403047825 */ /* 0x002fca00078e0204 */
[----:B------:R-:W2:Y:S01]  /*24b0*/  LDG.E R89, desc[UR52][R4.64] ;  /* 0x0000003404597981 */ /* 0x000ea2000c1e1900 */
[----:B------:R-:W-:Y:S01]  /*24c0*/  MOV R88, 0x1 ;  /* 0x0000000100587802 */ /* 0x000fe20000000f00 */
[----:B------:R-:W-:Y:S02]  /*24d0*/  IMAD.MOV.U32 R93, RZ, RZ, 0x1 ;  /* 0x00000001ff5d7424 */ /* 0x000fe400078e00ff */
[----:B------:R-:W-:Y:S02]  /*24e0*/  IMAD.MOV.U32 R95, RZ, RZ, 0x1 ;  /* 0x00000001ff5f7424 */ /* 0x000fe400078e00ff */
[--C-:B--2---:R-:W-:Y:S02]  /*24f0*/  IMAD.MOV.U32 R94, RZ, RZ, R89.reuse ;  /* 0x000000ffff5e7224 */ /* 0x104fe400078e0059 */
[----:B------:R-:W-:Y:S01]  /*2500*/  IMAD.MOV.U32 R97, RZ, RZ, R89 ;  /* 0x000000ffff617224 */ /* 0x000fe200078e0059 */
[----:B------:R-:W-:Y:S06]  /*2510*/  BRA `(.L_x_35) ;  /* 0x00000000001c7947 */ /* 0x000fec0003800000 */
.L_x_36:
[----:B------:R-:W-:Y:S01]  /*2520*/  ULDC UR4, c[0x0][0x580] ;  /* 0x0001600000047ab9 */ /* 0x000fe20000000800 */
[----:B------:R-:W-:Y:S01]  /*2530*/  IMAD.MOV.U32 R88, RZ, RZ, 0x1 ;  /* 0x00000001ff587424 */ /* 0x000fe200078e00ff */
[----:B------:R-:W-:Y:S01]  /*2540*/  MOV R94, UR4 ;  /* 0x00000004005e7c02 */ /* 0x000fe20008000f00 */
[----:B------:R-:W-:Y:S02]  /*2550*/  IMAD.MOV.U32 R93, RZ, RZ, 0x1 ;  /* 0x00000001ff5d7424 */ /* 0x000fe400078e00ff */
[----:B------:R-:W-:Y:S02]  /*2560*/  IMAD.MOV.U32 R95, RZ, RZ, 0x1 ;  /* 0x00000001ff5f7424 */ /* 0x000fe400078e00ff */
[----:B------:R-:W-:Y:S02]  /*2570*/  IMAD.U32 R89, RZ, RZ, UR4 ;  /* 0x00000004ff597e24 */ /* 0x000fe4000f8e00ff */
[----:B------:R-:W-:-:S07]  /*2580*/  IMAD.U32 R97, RZ, RZ, UR4 ;  /* 0x00000004ff617e24 */ /* 0x000fce000f8e00ff */
.L_x_35:
[----:B------:R-:W1:Y:S02]  /*2590*/  LDC.64 R8, c[0x0][0x5b0] ;  /* 0x00016c00ff087b82 */ /* 0x000e640000000a00 */
[----:B-1----:R-:W-:-:S04]  /*25a0*/  ISETP.NE.U32.AND P1, PT, R8, RZ, PT ;  /* 0x000000ff0800720c */ /* 0x002fc80003f25070 */
[----:B------:R-:W-:-:S13]  /*25b0*/  ISETP.NE.AND.EX P1, PT, R9, RZ, PT, P1 ;  /* 0x000000ff0900720c */ /* 0x000fda0003f25310 */
        /* <DEDUP_REMOVED lines=8> */
[----:B------:R1:W5:Y:S01]  /*2640*/  LDG.E R90, desc[UR52][R4.64] ;  /* 0x00000034045a7981 */ /* 0x000362000c1e1900 */
[----:B------:R-:W-:Y:S05]  /*2650*/  BRA `(.L_x_37) ;  /* 0x0000000000087947 */ /* 0x000fea0003800000 */
.L_x_38:
[----:B------:R-:W-:Y:S02]  /*2660*/  ULDC UR4, c[0x0][0x5a0] ;  /* 0x0001680000047ab9 */ /* 0x000fe40000000800 */
[----:B------:R-:W-:-:S07]  /*2670*/  IMAD.U32 R90, RZ, RZ, UR4 ;  /* 0x00000004ff5a7e24 */ /* 0x000fce000f8e00ff */
.L_x_37:
[----:B------:R-:W2:Y:S01]  /*2680*/  LDC.64 R10, c[0x0][0x5c0] ;  /* 0x00017000ff0a7b82 */ /* 0x000ea20000000a00 */
[----:B------:R-:W-:Y:S01]  /*2690*/  ULDC.64 UR4, c[0x0][0x588] ;  /* 0x0001620000047ab9 */ /* 0x000fe20000000a00 */
[----:B------:R-:W-:Y:S01]  /*26a0*/  ISETP.EQ.U32.AND P3, PT, R101, RZ, PT ;  /* 0x000000ff6500720c */ /* 0x000fe20003f62070 */
[----:B-1----:R-:W-:Y:S01]  /*26b0*/  IMAD.MOV.U32 R4, RZ, RZ, 0x1 ;  /* 0x00000001ff047424 */ /* 0x002fe200078e00ff */
[----:B------:R-:W-:Y:S01]  /*26c0*/  ISETP.NE.U32.AND P1, PT, RZ, UR4, PT ;  /* 0x00000004ff007c0c */ /* 0x000fe2000bf25070 */
[----:B------:R-:W-:Y:S01]  /*26d0*/  IMAD.MOV.U32 R3, RZ, RZ, 0x1 ;  /* 0x00000001ff037424 */ /* 0x000fe200078e00ff */
[----:B------:R-:W-:Y:S02]  /*26e0*/  LOP3.LUT P4, RZ, R95, 0xff, RZ, 0xc0, !PT ;  /* 0x000000ff5fff7812 */ /* 0x000fe4000788c0ff */
[----:B------:R-:W1:Y:S01]  /*26f0*/  LDC R13, c[0x0][0x5c8] ;  /* 0x00017200ff0d7b82 */ /* 0x000e620000000800 */
[----:B------:R-:W-:Y:S02]  /*2700*/  ISETP.NE.AND.EX P1, PT, RZ, UR5, PT, P1 ;  /* 0x00000005ff007c0c */ /* 0x000fe4000bf25310 */
[----:B------:R-:W-:-:S02]  /*2710*/  FSEL R0, R97, R94, !P4 ;  /* 0x0000005e61007208 */ /* 0x000fc40006000000 */
[----:B------:R-:W-:Y:S02]  /*2720*/  ISETP.EQ.OR.EX P3, PT, R103, RZ, !P1, P3 ;  /* 0x000000ff6700720c */ /* 0x000fe40004f62730 */
[----:B------:R-:W-:Y:S02]  /*2730*/  PLOP3.LUT P1, PT, P1, PT, PT, 0x8, 0x0 ;  /* 0x000000000000781c */ /* 0x000fe40000f2e170 */
[C---:B------:R-:W-:Y:S02]  /*2740*/  FSEL R94, R89.reuse, R94, !P0 ;  /* 0x0000005e595e7208 */ /* 0x040fe40004000000 */
[----:B------:R-:W-:Y:S02]  /*2750*/  FSEL R0, R89, R0, !P0 ;  /* 0x0000000059007208 */ /* 0x000fe40004000000 */
[----:B--2---:R-:W-:-:S04]  /*2760*/  ISETP.NE.U32.AND P2, PT, R10, RZ, PT ;  /* 0x000000ff0a00720c */ /* 0x004fc80003f45070 */
[----:B------:R-:W-:-:S04]  /*2770*/  ISETP.NE.AND.EX P2, PT, R11, RZ, PT, P2 ;  /* 0x000000ff0b00720c */ /* 0x000fc80003f45320 */
[----:B-1----:R-:W-:Y:S01]  /*2780*/  FSEL R13, R13, RZ, !P2 ;  /* 0x000000ff0d0d7208 */ /* 0x002fe20005000000 */
[----:B------:R-:W-:Y:S08]  /*2790*/  @!P3 BRA `(.L_x_39) ;  /* 0x000000000040b947 */ /* 0x000ff00003800000 */
[----:B------:R-:W-:Y:S04]  /*27a0*/  BSSY B0, `(.L_x_40) ;  /* 0x000000e000007945 */ /* 0x000fe80003800000 */
[----:B------:R-:W-:Y:S05]  /*27b0*/  @!P0 BRA `(.L_x_41) ;  /* 0x0000000000248947 */ /* 0x000fea0003800000 */
[----:B------:R-:W-:Y:S02]  /*27c0*/  LOP3.LUT P4, RZ, R93, 0xff, RZ, 0xc0, !PT ;  /* 0x000000ff5dff7812 */ /* 0x000fe4000788c0ff */
[----:B------:R-:W-:Y:S02]  /*27d0*/  PLOP3.LUT P3, PT, P1, PT, PT, 0x80, 0x0 ;  /* 0x000000000000781c */ /* 0x000fe40000f6f070 */
[----:B------:R-:W-:-:S09]  /*27e0*/  PRMT R95, RZ, 0x7610, R95 ;  /* 0x00007610ff5f7816 */ /* 0x000fd2000000005f */
[----:B------:R-:W-:Y:S05]  /*27f0*/  @!P4 BRA `(.L_x_42) ;  /* 0x000000000020c947 */ /* 0x000fea0003800000 */
[----:B------:R-:W-:Y:S01]  /*2800*/  FSETP.EQ.AND P3, PT, R89, RZ, PT ;  /* 0x000000ff5900720b */ /* 0x000fe20003f62000 */
[----:B------:R-:W-:Y:S01]  /*2810*/  IMAD.MOV.U32 R94, RZ, RZ, R89 ;  /* 0x000000ffff5e7224 */ /* 0x000fe200078e0059 */
[----:B------:R-:W-:Y:S01]  /*2820*/  PRMT R95, R93, 0x7610, R95 ;  /* 0x000076105d5f7816 */ /* 0x000fe2000000005f */
[----:B------:R-:W-:Y:S01]  /*2830*/  IMAD.MOV.U32 R0, RZ, RZ, R89 ;  /* 0x000000ffff007224 */ /* 0x000fe200078e0059 */
[----:B------:R-:W-:Y:S09]  /*2840*/  BRA `(.L_x_42) ;  /* 0x00000000000c7947 */ /* 0x000ff20003800000 */
.L_x_41:
[----:B------:R-:W-:Y:S01]  /*2850*/  FSETP.EQ.AND P3, PT, R89, RZ, PT ;  /* 0x000000ff5900720b */ /* 0x000fe20003f62000 */
[--C-:B------:R-:W-:Y:S02]  /*2860*/  IMAD.MOV.U32 R94, RZ, RZ, R89.reuse ;  /* 0x000000ffff5e7224 */ /* 0x100fe400078e0059 */
[----:B------:R-:W-:-:S10]  /*2870*/  IMAD.MOV.U32 R0, RZ, RZ, R89 ;  /* 0x000000ffff007224 */ /* 0x000fd400078e0059 */
.L_x_42:
[----:B------:R-:W-:Y:S05]  /*2880*/  BSYNC B0 ;  /* 0x0000000000007941 */ /* 0x000fea0003800000 */
.L_x_40:
[----:B------:R-:W-:-:S07]  /*2890*/  SEL R4, RZ, 0x1, P3 ;  /* 0x00000001ff047807 */ /* 0x000fce0001800000 */
.L_x_39:
[----:B------:R-:W-:Y:S04]  /*28a0*/  BSSY B0, `(.L_x_43) ;  /* 0x000000f000007945 */ /* 0x000fe80003800000 */
[----:B------:R-:W-:Y:S05]  /*28b0*/  @!P0 BRA `(.L_x_44) ;  /* 0x0000000000288947 */ /* 0x000fea0003800000 */
[----:B------:R-:W-:Y:S02]  /*28c0*/  LOP3.LUT P0, RZ, R88, 0xff, RZ, 0xc0, !PT ;  /* 0x000000ff58ff7812 */ /* 0x000fe4000780c0ff */
[----:B------:R-:W-:Y:S02]  /*28d0*/  PRMT R93, RZ, 0x7610, R93 ;  /* 0x00007610ff5d7816 */ /* 0x000fe4000000005d */
[----:B------:R-:W-:-:S09]  /*28e0*/  PRMT R95, RZ, 0x7610, R95 ;  /* 0x00007610ff5f7816 */ /* 0x000fd2000000005f */
[----:B------:R-:W-:Y:S05]  /*28f0*/  @!P0 BRA `(.L_x_45) ;  /* 0x0000000000248947 */ /* 0x000fea0003800000 */
[----:B------:R-:W-:Y:S01]  /*2900*/  FSETP.EQ.AND P1, PT, R89, RZ, PT ;  /* 0x000000ff5900720b */ /* 0x000fe20003f22000 */
[----:B------:R-:W-:Y:S01]  /*2910*/  IMAD.MOV.U32 R0, RZ, RZ, R89 ;  /* 0x000000ffff007224 */ /* 0x000fe200078e0059 */
[C---:B------:R-:W-:Y:S02]  /*2920*/  PRMT R93, R88.reuse, 0x7610, R93 ;  /* 0x00007610585d7816 */ /* 0x040fe4000000005d */
[----:B------:R-:W-:Y:S02]  /*2930*/  MOV R94, R89 ;  /* 0x00000059005e7202 */ /* 0x000fe40000000f00 */
[----:B------:R-:W-:Y:S01]  /*2940*/  PRMT R95, R88, 0x7610, R95 ;  /* 0x00007610585f7816 */ /* 0x000fe2000000005f */
[----:B------:R-:W-:Y:S06]  /*2950*/  BRA `(.L_x_45) ;  /* 0x00000000000c7947 */ /* 0x000fec0003800000 */
.L_x_44:
[----:B------:R-:W-:Y:S01]  /*2960*/  FSETP.EQ.AND P1, PT, R89, RZ, PT ;  /* 0x000000ff5900720b */ /* 0x000fe20003f22000 */
[--C-:B------:R-:W-:Y:S02]  /*2970*/  IMAD.MOV.U32 R94, RZ, RZ, R89.reuse ;  /* 0x000000ffff5e7224 */ /* 0x100fe400078e0059 */
[----:B------:R-:W-:-:S10]  /*2980*/  IMAD.MOV.U32 R0, RZ, RZ, R89 ;  /* 0x000000ffff007224 */ /* 0x000fd400078e0059 */
.L_x_45:
[----:B------:R-:W-:Y:S05]  /*2990*/  BSYNC B0 ;  /* 0x0000000000007941 */ /* 0x000fea0003800000 */
.L_x_43:
[----:B------:R-:W-:Y:S01]  /*29a0*/  PRMT R8, R4, 0x9910, RZ ;  /* 0x0000991004087816 */ /* 0x000fe200000000ff */
[----:B------:R-:W-:Y:S01]  /*29b0*/  IMAD.MOV.U32 R15, RZ, RZ, R13 ;  /* 0x000000ffff0f7224 */ /* 0x000fe200078e000d */
[----:B------:R-:W-:Y:S01]  /*29c0*/  LOP3.LUT R92, R92, 0x1, RZ, 0x3c, !PT ;  /* 0x000000015c5c7812 */ /* 0x000fe200078e3cff */
[----:B------:R-:W-:Y:S06]  /*29d0*/  @!P2 BRA `(.L_x_46) ;  /* 0x00000000005ca947 */ /* 0x000fec0003800000 */
[----:B------:R-:W1:Y:S01]  /*29e0*/  LDC.64 R12, c[0x0][0x5d0] ;  /* 0x00017400ff0c7b82 */ /* 0x000e620000000a00 */
[----:B------:R-:W-:Y:S01]  /*29f0*/  SHF.R.U32.HI R6, RZ, 0x5, R6 ;  /* 0x00000005ff067819 */ /* 0x000fe20000011606 */
[----:B------:R-:W-:Y:S01]  /*2a00*/  USHF.R.S32.HI UR4, URZ, 0x1f, UR47 ;  /* 0x0000001f3f047899 */ /* 0x000fe2000801142f */
[----:B------:R-:W-:-:S03]  /*2a10*/  ISETP.GE.AND P0, PT, R98, 0x1, PT ;  /* 0x000000016200780c */ /* 0x000fc60003f06270 */
[----:B------:R-:W-:Y:S01]  /*2a20*/  IMAD.SHL.U32 R4, R6, 0x10, RZ ;  /* 0x0000001006047824 */ /* 0x000fe200078e00ff */
[C---:B------:R-:W-:Y:S02]  /*2a30*/  ISETP.LT.OR P2, PT, R96.reuse, 0x1, !P0 ;  /* 0x000000016000780c */ /* 0x040fe40004741670 */
[----:B------:R-:W-:Y:S02]  /*2a40*/  ISETP.LT.OR P0, PT, R96, 0x9, !P0 ;  /* 0x000000096000780c */ /* 0x000fe40004701670 */
[----:B------:R-:W-:-:S05]  /*2a50*/  LOP3.LUT R4, R4, 0xfffffff0, R7, 0xe2, !PT ;  /* 0xfffffff004047812 */ /* 0x000fca00078ee207 */
[----:B------:R-:W-:-:S05]  /*2a60*/  VIADD R4, R4, UR46 ;  /* 0x0000002e04047c36 */ /* 0x000fca0008000000 */
[--C-:B------:R-:W-:Y:S01]  /*2a70*/  SHF.R.S32.HI R5, RZ, 0x1f, R4.reuse ;  /* 0x0000001fff057819 */ /* 0x100fe20000011404 */
[C---:B-1----:R-:W-:Y:S02]  /*2a80*/  IMAD R6, R12.reuse, UR4, RZ ;  /* 0x000000040c067c24 */ /* 0x042fe4000f8e02ff */
[----:B------:R-:W-:-:S04]  /*2a90*/  IMAD.WIDE.U32 R4, R12, UR47, R4 ;  /* 0x0000002f0c047c25 */ /* 0x000fc8000f8e0004 */
[----:B------:R-:W-:Y:S01]  /*2aa0*/  IMAD R7, R13, UR47, R6 ;  /* 0x0000002f0d077c24 */ /* 0x000fe2000f8e0206 */
[----:B------:R-:W-:-:S03]  /*2ab0*/  LEA R6, P3, R4, R10, 0x1 ;  /* 0x0000000a04067211 */ /* 0x000fc600078608ff */
[----:B------:R-:W-:-:S05]  /*2ac0*/  IMAD.IADD R5, R5, 0x1, R7 ;  /* 0x0000000105057824 */ /* 0x000fca00078e0207 */
[----:B------:R-:W-:-:S05]  /*2ad0*/  LEA.HI.X R7, R4, R11, R5, 0x1, P3 ;  /* 0x0000000b04077211 */ /* 0x000fca00018f0c05 */
[----:B------:R-:W2:Y:S04]  /*2ae0*/  @!P2 LDG.E.U16 R5, desc[UR52][R6.64] ;  /* 0x000000340605a981 */ /* 0x000ea8000c1e1500 */
[----:B------:R-:W3:Y:S01]  /*2af0*/  @!P0 LDG.E.U16 R4, desc[UR52][R6.64+0x10] ;  /* 0x0000103406048981 */ /* 0x000ee2000c1e1500 */
[----:B------:R-:W-:Y:S01]  /*2b00*/  IMAD.MOV.U32 R13, RZ, RZ, RZ ;  /* 0x000000ffff0d7224 */ /* 0x000fe200078e00ff */
[----:B--2---:R-:W-:-:S04]  /*2b10*/  @!P2 PRMT R13, R5, 0x5410, RZ ;  /* 0x00005410050da816 */ /* 0x004fc800000000ff */
[----:B---3--:R-:W-:-:S04]  /*2b20*/  @!P0 PRMT R13, R13, 0x5410, R4 ;  /* 0x000054100d0d8816 */ /* 0x008fc80000000004 */
[C---:B------:R-:W-:Y:S02]  /*2b30*/  SHF.L.U32 R15, R13.reuse, 0x10, RZ ;  /* 0x000000100d0f7819 */ /* 0x040fe400000006ff */
[----:B------:R-:W-:-:S07]  /*2b40*/  LOP3.LUT R13, R13, 0xffff0000, RZ, 0xc0, !PT ;  /* 0xffff00000d0d7812 */ /* 0x000fce00078ec0ff */
.L_x_46:
[----:B------:R-:W-:Y:S01]  /*2b50*/  ISETP.NE.AND P0, PT, R8, RZ, PT ;  /* 0x000000ff0800720c */ /* 0x000fe20003f05270 */
[----:B------:R-:W-:Y:S01]  /*2b60*/  BSSY B0, `(.L_x_47) ;  /* 0x000001f000007945 */ /* 0x000fe20003800000 */
[----:B------:R-:W-:Y:S01]  /*2b70*/  IMAD.MOV.U32 R12, RZ, RZ, RZ ;  /* 0x000000ffff0c7224 */ /* 0x000fe200078e00ff */
[----:B------:R-:W-:Y:S02]  /*2b80*/  CS2R R6, SRZ ;  /* 0x0000000000067805 */ /* 0x000fe4000001ff00 */
[----:B------:R-:W-:Y:S02]  /*2b90*/  CS2R R4, SRZ ;  /* 0x0000000000047805 */ /* 0x000fe4000001ff00 */
[----:B------:R-:W-:Y:S02]  /*2ba0*/  CS2R R10, SRZ ;  /* 0x00000000000a7805 */ /* 0x000fe4000001ff00 */
[----:B------:R-:W-:-:S04]  /*2bb0*/  CS2R R8, SRZ ;  /* 0x0000000000087805 */ /* 0x000fc8000001ff00 */
[----:B------:R-:W-:Y:S05]  /*2bc0*/  @!P0 BRA `(.L_x_48) ;  /* 0x0000000000608947 */ /* 0x000fea0003800000 */
[----:B------:R-:W-:-:S13]  /*2bd0*/  ISETP.NE.AND P2, PT, R100, 0x3, PT ;  /* 0x000000036400780c */ /* 0x000fda0003f45270 */
[----:B------:R-:W-:Y:S05]  /*2be0*/  @!P2 BRA `(.L_x_49) ;  /* 0x000000000004a947 */ /* 0x000fea0003800000 */
[----:B------:R-:W-:Y:S01]  /*2bf0*/  BPT.TRAP 0x1 ;  /* 0x000000040000795c */ /* 0x000fe20000300000 */
.L_x_49:
[----:B------:R-:W-:Y:S01]  /*2c00*/  SHF.L.U32 R5, R92, 0x1f, RZ ;  /* 0x0000001f5c057819 */ /* 0x000fe200000006ff */
[----:B------:R-:W-:Y:S01]  /*2c10*/  BSSY B1, `(.L_x_50) ;  /* 0x000000b000017945 */ /* 0x000fe20003800000 */
[----:B------:R-:W-:Y:S01]  /*2c20*/  @!P1 LOP3.LUT P3, RZ, R18, 0x4, RZ, 0xc0, !PT ;  /* 0x0000000412ff9812 */ /* 0x000fe2000786c0ff */
[----:B------:R-:W-:Y:S01]  /*2c30*/  IMAD.MOV.U32 R11, RZ, RZ, RZ ;  /* 0x000000ffff0b7224 */ /* 0x000fe200078e00ff */
[----:B------:R-:W1:Y:S01]  /*2c40*/  SYNCS.PHASECHK.TRANS64.TRYWAIT P2, [UR50+0x60], R5 ;  /* 0x00006005ff0075a7 */ /* 0x000e620008040172 */
[----:B------:R-:W-:Y:S02]  /*2c50*/  PLOP3.LUT P4, PT, PT, PT, PT, 0x8, 0x0 ;  /* 0x000000000000781c */ /* 0x000fe40003f8e170 */
[----:B------:R-:W-:Y:S02]  /*2c60*/  @!P1 PLOP3.LUT P4, PT, P3, PT, PT, 0x80, 0x0 ;  /* 0x000000000000981c */ /* 0x000fe40001f8f070 */
[----:B------:R-:W-:-:S05]  /*2c70*/  @!P1 LEA R14, R91, UR50, 0x1 ;  /* 0x000000325b0e9c11 */ /* 0x000fca000f8e08ff */
[C---:B------:R-:W-:Y:S02]  /*2c80*/  @!P1 VIADD R4, R14.reuse, 0x200 ;  /* 0x000002000e049836 */ /* 0x040fe40000000000 */
[----:B------:R-:W-:-:S04]  /*2c90*/  @!P1 VIADD R12, R14, 0x220 ;  /* 0x000002200e0c9836 */ /* 0x000fc80000000000 */
[----:B------:R-:W-:Y:S01]  /*2ca0*/  @P4 VIADD R12, R4, 0xffffffe0 ;  /* 0xffffffe0040c4836 */ /* 0x000fe20000000000 */
[----:B-1----:R-:W-:Y:S06]  /*2cb0*/  @!P2 BRA `(.L_x_51) ;  /* 0x0000005000d4a947 */ /* 0x002fec0003800000 */
.L_x_169:
[----:B------:R-:W-:Y:S05]  /*2cc0*/  BSYNC B1 ;  /* 0x0000000000017941 */ /* 0x000fea0003800000 */
.L_x_50:
[----:B------:R-:W-:Y:S01]  /*2cd0*/  IMAD.MOV.U32 R10, RZ, RZ, RZ ;  /* 0x000000ffff0a7224 */ /* 0x000fe200078e00ff */
[----:B------:R-:W-:Y:S01]  /*2ce0*/  CS2R R8, SRZ ;  /* 0x0000000000087805 */ /* 0x000fe2000001ff00 */
[----:B------:R-:W-:Y:S05]  /*2cf0*/  @!P1 WARPSYNC.ALL ;  /* 0x0000000000009948 */ /* 0x000fea0003800000 */
[----:B------:R-:W2:Y:S01]  /*2d00*/  @!P1 LDSM.16.M88.4 R8, [R14+0x200] ;  /* 0x000200000e08983b */ /* 0x000ea20000000200 */
[----:B------:R-:W-:Y:S01]  /*2d10*/  IMAD.MOV.U32 R6, RZ, RZ, RZ ;  /* 0x000000ffff067224 */ /* 0x000fe200078e00ff */
[----:B-1----:R-:W-:-:S06]  /*2d20*/  CS2R R4, SRZ ;  /* 0x0000000000047805 */ /* 0x002fcc000001ff00 */
[----:B------:R1:W3:Y:S02]  /*2d30*/  @!P1 LDSM.16.M88.4 R4, [R12] ;  /* 0x000000000c04983b */ /* 0x0002e40000000200 */
[----:B-1----:R-:W-:-:S07]  /*2d40*/  IMAD.MOV.U32 R12, RZ, RZ, 0x1 ;  /* 0x00000001ff0c7424 */ /* 0x002fce00078e00ff */
.L_x_48:
[----:B------:R-:W-:Y:S05]  /*2d50*/  BSYNC B0 ;  /* 0x0000000000007941 */ /* 0x000fea0003800000 */
.L_x_47:
[C---:B---3--:R-:W-:Y:S01]  /*2d60*/  IMAD.U32 R108, R4.reuse, 0x10000, RZ ;  /* 0x00010000046c7824 */ /* 0x048fe200078e00ff */
[----:B------:R-:W-:Y:S01]  /*2d70*/  LOP3.LUT R110, R4, 0xffff0000, RZ, 0xc0, !PT ;  /* 0xffff0000046e7812 */ /* 0x000fe200078ec0ff */
[----:B--2---:R-:W-:Y:S01]  /*2d80*/  IMAD.U32 R102, R10, 0x10000, RZ ;  /* 0x000100000a667824 */ /* 0x004fe200078e00ff */
[----:B------:R-:W-:Y:S01]  /*2d90*/  LOP3.LUT R4, R18, 0xff, RZ, 0xc0, !PT ;  /* 0x000000ff12047812 */ /* 0x000fe200078ec0ff */
[----:B------:R-:W-:Y:S01]  /*2da0*/  IMAD.U32 R96, R9, 0x10000, RZ ;  /* 0x0001000009607824 */ /* 0x000fe200078e00ff */
[C---:B------:R-:W-:Y:S01]  /*2db0*/  SHF.L.U32 R14, R8.reuse, 0x10, RZ ;  /* 0x00000010080e7819 */ /* 0x040fe200000006ff */
[----:B------:R-:W-:Y:S01]  /*2dc0*/  IMAD.U32 R104, R11, 0x10000, RZ ;  /* 0x000100000b687824 */ /* 0x000fe200078e00ff */
[----:B------:R-:W-:Y:S01]  /*2dd0*/  LOP3.LUT R20, R8, 0xffff0000, RZ, 0xc0, !PT ;  /* 0xffff000008147812 */ /* 0x000fe200078ec0ff */
[----:B------:R-:W-:Y:S01]  /*2de0*/  VIADD R4, R4, 0x1f ;  /* 0x0000001f04047836 */ /* 0x000fe20000000000 */
[----:B------:R-:W-:Y:S01]  /*2df0*/  LOP3.LUT R98, R9, 0xffff0000, RZ, 0xc0, !PT ;  /* 0xffff000009627812 */ /* 0x000fe200078ec0ff */
[----:B------:R-:W-:Y:S01]  /*2e00*/  IMAD.U32 R112, R5, 0x10000, RZ ;  /* 0x0001000005707824 */ /* 0x000fe200078e00ff */
[----:B------:R-:W-:Y:S01]  /*2e10*/  LOP3.LUT R10, R10, 0xffff0000, RZ, 0xc0, !PT ;  /* 0xffff00000a0a7812 */ /* 0x000fe200078ec0ff */
[----:B------:R-:W-:Y:S01]  /*2e20*/  IMAD.U32 R120, R7, 0x10000, RZ ;  /* 0x0001000007787824 */ /* 0x000fe200078e00ff */
[----:B------:R-:W-:Y:S01]  /*2e30*/  LOP3.LUT R106, R11, 0xffff0000, RZ, 0xc0, !PT ;  /* 0xffff00000b6a7812 */ /* 0x000fe200078ec0ff */
[----:B------:R-:W-:Y:S01]  /*2e40*/  FMUL R14, R14, R97 ;  /* 0x000000610e0e7220 */ /* 0x000fe20000400000 */
[----:B------:R-:W-:Y:S01]  /*2e50*/  LOP3.LUT R114, R5, 0xffff0000, RZ, 0xc0, !PT ;  /* 0xffff000005727812 */ /* 0x000fe200078ec0ff */
[C-C-:B-----5:R-:W-:Y:S01]  /*2e60*/  FFMA R5, R90.reuse, R24, R15.reuse ;  /* 0x000000185a057223 */ /* 0x160fe2000000000f */
[----:B------:R-:W-:Y:S01]  /*2e70*/  LOP3.LUT R122, R7, 0xffff0000, RZ, 0xc0, !PT ;  /* 0xffff0000077a7812 */ /* 0x000fe200078ec0ff */
[----:B------:R-:W-:Y:S01]  /*2e80*/  FFMA R7, R90, R25, R15 ;  /* 0x000000195a077223 */ /* 0x000fe2000000000f */
[----:B------:R-:W-:Y:S01]  /*2e90*/  ISETP.GT.U32.AND P2, PT, R4, 0x3e, PT ;  /* 0x0000003e0400780c */ /* 0x000fe20003f44070 */
[----:B------:R-:W-:Y:S01]  /*2ea0*/  FMUL R20, R20, R97 ;  /* 0x0000006114147220 */ /* 0x000fe20000400000 */
[C---:B------:R-:W-:Y:S01]  /*2eb0*/  IMAD.U32 R116, R6.reuse, 0x10000, RZ ;  /* 0x0001000006747824 */ /* 0x040fe200078e00ff */
[----:B------:R-:W-:Y:S01]  /*2ec0*/  LOP3.LUT R118, R6, 0xffff0000, RZ, 0xc0, !PT ;  /* 0xffff000006767812 */ /* 0x000fe200078ec0ff */
[C-C-:B------:R-:W-:Y:S01]  /*2ed0*/  FFMA R26, R90.reuse, R26, R13.reuse ;  /* 0x0000001a5a1a7223 */ /* 0x140fe2000000000d */
[C---:B------:R-:W-:Y:S01]  /*2ee0*/  FFMA R4, R90.reuse, R27, R13 ;  /* 0x0000001b5a047223 */ /* 0x040fe2000000000d */
[--C-:B------:R-:W-:Y:S01]  /*2ef0*/  FFMA R9, R90, R28, R15.reuse ;  /* 0x0000001c5a097223 */ /* 0x100fe2000000000f */
[-C--:B------:R-:W-:Y:S01]  /*2f00*/  FMUL R21, R96, R97.reuse ;  /* 0x0000006160157220 */ /* 0x080fe20000400000 */
[----:B------:R-:W-:Y:S01]  /*2f10*/  FMUL R23, R98, R97 ;  /* 0x0000006162177220 */ /* 0x000fe20000400000 */
[C---:B------:R-:W-:Y:S01]  /*2f20*/  FFMA R6, R90.reuse, R29, R15 ;  /* 0x0000001d5a067223 */ /* 0x040fe2000000000f */
[C-C-:B------:R-:W-:Y:S01]  /*2f30*/  FFMA R8, R90.reuse, R30, R13.reuse ;  /* 0x0000001e5a087223 */ /* 0x140fe2000000000d */
[----:B------:R-:W-:Y:S01]  /*2f40*/  FFMA R31, R90, R31, R13 ;  /* 0x0000001f5a1f7223 */ /* 0x000fe2000000000d */
[-C--:B------:R-:W-:Y:S01]  /*2f50*/  FMUL R24, R102, R97.reuse ;  /* 0x0000006166187220 */ /* 0x080fe20000400000 */
[-C--:B------:R-:W-:Y:S01]  /*2f60*/  FMUL R25, R10, R97.reuse ;  /* 0x000000610a197220 */ /* 0x080fe20000400000 */
[-C--:B------:R-:W-:Y:S01]  /*2f70*/  FMUL R27, R104, R97.reuse ;  /* 0x00000061681b7220 */ /* 0x080fe20000400000 */
[----:B------:R-:W-:Y:S01]  /*2f80*/  FMUL R28, R106, R97 ;  /* 0x000000616a1c7220 */ /* 0x000fe20000400000 */
[C-C-:B------:R-:W-:Y:S01]  /*2f90*/  FFMA R32, R90.reuse, R32, R15.reuse ;  /* 0x000000205a207223 */ /* 0x140fe2000000000f */
[----:B------:R-:W-:Y:S01]  /*2fa0*/  FFMA R33, R90, R33, R15 ;  /* 0x000000215a217223 */ /* 0x000fe2000000000f */
[-C--:B------:R-:W-:Y:S01]  /*2fb0*/  FMUL R29, R108, R97.reuse ;  /* 0x000000616c1d7220 */ /* 0x080fe20000400000 */
[----:B------:R-:W-:Y:S01]  /*2fc0*/  FMUL R30, R110, R97 ;  /* 0x000000616e1e7220 */ /* 0x000fe20000400000 */
[----:B------:R-:W-:Y:S01]  /*2fd0*/  FADD R5, R5, R14 ;  /* 0x0000000e05057221 */ /* 0x000fe20000000000 */
        /* <DEDUP_REMOVED lines=9> */
[----:B------:R-:W-:Y:S01]  /*3070*/  F2FP.BF16.F32.PACK_AB R4, R10, R5 ;  /* 0x000000050a04723e */ /* 0x000fe200000010ff */
[C---:B------:R-:W-:Y:S01]  /*3080*/  FFMA R11, R90.reuse, R35, R13 ;  /* 0x000000235a0b7223 */ /* 0x040fe2000000000d */
[----:B------:R-:W-:Y:S01]  /*3090*/  F2FP.BF16.F32.PACK_AB R5, R7, R26 ;  /* 0x0000001a0705723e */ /* 0x000fe200000010ff */
[----:B------:R-:W-:Y:S01]  /*30a0*/  FFMA R10, R90, R36, R15 ;  /* 0x000000245a0a7223 */ /* 0x000fe2000000000f */
[----:B------:R-:W-:Y:S01]  /*30b0*/  F2FP.BF16.F32.PACK_AB R6, R6, R9 ;  /* 0x000000090606723e */ /* 0x000fe200000010ff */
[--C-:B------:R-:W-:Y:S01]  /*30c0*/  FFMA R9, R90, R34, R13.reuse ;  /* 0x000000225a097223 */ /* 0x100fe2000000000d */
[----:B------:R-:W-:Y:S01]  /*30d0*/  F2FP.BF16.F32.PACK_AB R7, R31, R8 ;  /* 0x000000081f07723e */ /* 0x000fe200000010ff */
[----:B------:R-:W-:Y:S01]  /*30e0*/  FMUL R34, R114, R97 ;  /* 0x0000006172227220 */ /* 0x000fe20000400000 */
[----:B------:R-:W-:Y:S01]  /*30f0*/  F2FP.BF16.F32.PACK_AB R8, R33, R32 ;  /* 0x000000202108723e */ /* 0x000fe200000010ff */
[C---:B------:R-:W-:Y:S01]  /*3100*/  FFMA R33, R90.reuse, R38, R13 ;  /* 0x000000265a217223 */ /* 0x040fe2000000000d */
[----:B------:R-:W-:Y:S01]  /*3110*/  FFMA R31, R90, R37, R15 ;  /* 0x000000255a1f7223 */ /* 0x000fe2000000000f */
[-C--:B------:R-:W-:Y:S01]  /*3120*/  FMUL R35, R116, R97.reuse ;  /* 0x0000006174237220 */ /* 0x080fe20000400000 */
[----:B------:R-:W-:Y:S01]  /*3130*/  FMUL R38, R118, R97 ;  /* 0x0000006176267220 */ /* 0x000fe20000400000 */
[----:B------:R-:W-:Y:S01]  /*3140*/  FFMA R96, R90, R39, R13 ;  /* 0x000000275a607223 */ /* 0x000fe2000000000d */
[-C--:B------:R-:W-:Y:S01]  /*3150*/  FMUL R36, R120, R97.reuse ;  /* 0x0000006178247220 */ /* 0x080fe20000400000 */
[-C--:B------:R-:W-:Y:S01]  /*3160*/  FMUL R37, R122, R97.reuse ;  /* 0x000000617a257220 */ /* 0x080fe20000400000 */
[----:B------:R-:W-:Y:S01]  /*3170*/  LOP3.LUT P3, RZ, R18, 0x4, RZ, 0xc0, !PT ;  /* 0x0000000412ff7812 */ /* 0x000fe2000786c0ff */
[----:B------:R-:W-:Y:S01]  /*3180*/  FMUL R32, R112, R97 ;  /* 0x0000006170207220 */ /* 0x000fe20000400000 */
[----:B------:R-:W-:Y:S01]  /*3190*/  LEA R26, R91, UR50, 0x1 ;  /* 0x000000325b1a7c11 */ /* 0x000fe2000f8e08ff */
[----:B------:R-:W-:Y:S01]  /*31a0*/  FADD R98, R11, R34 ;  /* 0x000000220b627221 */ /* 0x000fe20000000000 */
[----:B------:R-:W-:Y:S01]  /*31b0*/  MOV R102, 0x20 ;  /* 0x0000002000667802 */ /* 0x000fe20000000f00 */
[----:B------:R-:W-:Y:S01]  /*31c0*/  FADD R10, R10, R35 ;  /* 0x000000230a0a7221 */ /* 0x000fe20000000000 */
[----:B------:R-:W-:Y:S01]  /*31d0*/  FADD R11, R31, R38 ;  /* 0x000000261f0b7221 */ /* 0x000fe20000000000 */
[----:B------:R-:W-:Y:S01]  /*31e0*/  FADD R39, R33, R36 ;  /* 0x0000002421277221 */ /* 0x000fe20000000000 */
[----:B------:R-:W-:Y:S01]  /*31f0*/  FADD R96, R96, R37 ;  /* 0x0000002560607221 */ /* 0x000fe20000000000 */
[----:B------:R-:W-:Y:S01]  /*3200*/  FADD R9, R9, R32 ;  /* 0x0000002009097221 */ /* 0x000fe20000000000 */
[----:B------:R-:W-:Y:S01]  /*3210*/  SEL R31, R102, 0xffffffe0, !P3 ;  /* 0xffffffe0661f7807 */ /* 0x000fe20005800000 */
[----:B------:R-:W-:Y:S01]  /*3220*/  VIADD R33, R26, 0x200 ;  /* 0x000002001a217836 */ /* 0x000fe20000000000 */
[----:B------:R-:W-:Y:S01]  /*3230*/  F2FP.BF16.F32.PACK_AB R10, R11, R10 ;  /* 0x0000000a0b0a723e */ /* 0x000fe200000010ff */
[----:B------:R-:W-:Y:S05]  /*3240*/  WARPSYNC.ALL ;  /* 0x0000000000007948 */ /* 0x000fea0003800000 */
[----:B------:R-:W-:Y:S01]  /*3250*/  F2FP.BF16.F32.PACK_AB R11, R96, R39 ;  /* 0x00000027600b723e */ /* 0x000fe200000010ff */
[----:B------:R-:W-:Y:S01]  /*3260*/  IMAD.IADD R39, R33, 0x1, R31 ;  /* 0x0000000121277824 */ /* 0x000fe200078e021f */
[----:B------:R-:W-:Y:S01]  /*3270*/  F2FP.BF16.F32.PACK_AB R9, R98, R9 ;  /* 0x000000096209723e */ /* 0x000fe200000010ff */
[----:B------:R1:W-:Y:S01]  /*3280*/  STSM.16.M88.4 [R26+0x200], R4 ;  /* 0x000200041a007844 */ /* 0x0003e20000000200 */
[----:B------:R-:W-:Y:S03]  /*3290*/  BSSY B0, `(.L_x_52) ;  /* 0x0000010000007945 */ /* 0x000fe60003800000 */
[----:B------:R1:W-:Y:S01]  /*32a0*/  STSM.16.M88.4 [R39], R8 ;  /* 0x0000000827007844 */ /* 0x0003e20000000200 */
[----:B------:R-:W-:Y:S01]  /*32b0*/  @!PT LDS RZ, [RZ] ;  /* 0x00000000fffff984 */ /* 0x000fe20000000800 */
[----:B------:R-:W-:Y:S01]  /*32c0*/  @!PT LDS RZ, [RZ] ;  /* 0x00000000fffff984 */ /* 0x000fe20000000800 */
[----:B------:R-:W-:Y:S01]  /*32d0*/  @!PT LDS RZ, [RZ] ;  /* 0x00000000fffff984 */ /* 0x000fe20000000800 */
[----:B------:R-:W-:Y:S01]  /*32e0*/  @!PT LDS RZ, [RZ] ;  /* 0x00000000fffff984 */ /* 0x000fe20000000800 */
[----:B------:R2:W-:Y:S06]  /*32f0*/  MEMBAR.ALL.CTA ;  /* 0x0000000000007992 */ /* 0x0005ec0000008000 */
[----:B--2---:R-:W2:Y:S02]  /*3300*/  FENCE.VIEW.ASYNC.S ;  /* 0x00000000000073c6 */ /* 0x004ea40000000000 */
[----:B--2---:R-:W-:Y:S06]  /*3310*/  BAR.SYNC.DEFER_BLOCKING 0x1, 0x100 ;  /* 0x0044000000007b1d */ /* 0x004fec0000010000 */
[----:B------:R-:W-:Y:S05]  /*3320*/  @P2 BRA `(.L_x_53) ;  /* 0x0000000000182947 */ /* 0x000fea0003800000 */
[----:B------:R-:W-:Y:S02]  /*3330*/  UIADD3 UR4, UP0, UR54, 0x4f0, URZ ;  /* 0x000004f036047890 */ /* 0x000fe4000ff1e03f */
[----:B------:R-:W-:Y:S02]  /*3340*/  UIADD3 UR44, UR50, 0x200, URZ ;  /* 0x00000200322c7890 */ /* 0x000fe4000fffe03f */
[----:B------:R-:W-:-:S09]  /*3350*/  UIADD3.X UR5, URZ, UR55, URZ, UP0, !UPT ;  /* 0x000000373f057290 */ /* 0x000fd200087fe43f */
[----:B------:R2:W-:Y:S01]  /*3360*/  UTMASTG.3D [UR44], [UR4] ;  /* 0x0000002c040073b5 */ /* 0x0005e20008010000 */
[----:B------:R0:W-:Y:S01]  /*3370*/  UTMACMDFLUSH ;  /* 0x00000000000079b7 */ /* 0x0001e20000000000 */
[----:B--2---:R-:W-:-:S04]  /*3380*/  DEPBAR.LE SB0, 0x1 ;  /* 0x000080400000791a */ /* 0x004fc80000000000 */
.L_x_53:
[----:B------:R-:W-:Y:S05]  /*3390*/  BSYNC B0 ;  /* 0x0000000000007941 */ /* 0x000fea0003800000 */
.L_x_52:
[----:B------:R-:W-:Y:S01]  /*33a0*/  BAR.SYNC.DEFER_BLOCKING 0x1, 0x100 ;  /* 0x0044000000007b1d */ /* 0x000fe20000010000 */
[----:B------:R-:W-:-:S13]  /*33b0*/  ISETP.NE.AND P3, PT, RZ, UR42, PT ;  /* 0x0000002aff007c0c */ /* 0x000fda000bf65270 */
[----:B------:R-:W-:Y:S05]  /*33c0*/  @!P3 BRA `(.L_x_54) ;  /* 0x000000000034b947 */ /* 0x000fea0003800000 */
[----:B------:R-:W-:Y:S04]  /*33d0*/  BSSY B0, `(.L_x_55) ;  /* 0x0000009000007945 */ /* 0x000fe80003800000 */
[----:B------:R-:W-:Y:S05]  /*33e0*/  @!P0 BRA `(.L_x_56) ;  /* 0x00000000001c8947 */ /* 0x000fea0003800000 */
[----:B------:R-:W-:-:S13]  /*33f0*/  ISETP.NE.AND P3, PT, R100, 0x3, PT ;  /* 0x000000036400780c */ /* 0x000fda0003f65270 */
[----:B------:R-:W-:Y:S05]  /*3400*/  @!P3 BRA `(.L_x_57) ;  /* 0x000000000004b947 */ /* 0x000fea0003800000 */
[----:B------:R-:W-:Y:S01]  /*3410*/  BPT.TRAP 0x1 ;  /* 0x000000040000795c */ /* 0x000fe20000300000 */
.L_x_57:
[----:B------:R-:W-:-:S04]  /*3420*/  ULEA UR4, UR39, UR50, 0x3 ;  /* 0x0000003227047291 */ /* 0x000fc8000f8e183f */
[----:B------:R-:W-:-:S04]  /*3430*/  UIADD3 UR4, UR4, 0x80, URZ ;  /* 0x0000008004047890 */ /* 0x000fc8000fffe03f */
[----:B------:R-:W-:-:S09]  /*3440*/  UPRMT UR4, UR49, 0x654, UR4 ;  /* 0x0000065431047896 */ /* 0x000fd20008000004 */
[----:B------:R-:W-:Y:S03]  /*3450*/  SYNCS.ARRIVE.TRANS64.RED.A1T0 RZ, [UR4], RZ ;  /* 0x000000ffffff79a7 */ /* 0x000fe60008100404 */
.L_x_56:
[----:B------:R-:W-:Y:S05]  /*3460*/  BSYNC B0 ;  /* 0x0000000000007941 */ /* 0x000fea0003800000 */
.L_x_55:
[----:B------:R-:W-:-:S04]  /*3470*/  UIADD3 UR39, UR39, 0x1, URZ ;  /* 0x0000000127277890 */ /* 0x000fc8000fffe03f */
[----:B------:R-:W-:-:S04]  /*3480*/  UISETP.NE.AND UP0, UPT, UR39, 0x4, UPT ;  /* 0x000000042700788c */ /* 0x000fc8000bf05270 */
[----:B------:R-:W-:-:S12]  /*3490*/  USEL UR39, UR39, URZ, UP0 ;  /* 0x0000003f27277287 */ /* 0x000fd80008000000 */
.L_x_54:
[----:B------:R-:W-:Y:S04]  /*34a0*/  BSSY B0, `(.L_x_58) ;  /* 0x0000032000007945 */ /* 0x000fe80003800000 */
[----:B------:R-:W-:Y:S05]  /*34b0*/  @!P0 BRA `(.L_x_59) ;  /* 0x0000000000c08947 */ /* 0x000fea0003800000 */
[----:B------:R-:W-:-:S13]  /*34c0*/  ISETP.NE.AND P3, PT, R100, 0x3, PT ;  /* 0x000000036400780c */ /* 0x000fda0003f65270 */
[----:B------:R-:W-:Y:S05]  /*34d0*/  @!P3 BRA `(.L_x_60) ;  /* 0x000000000004b947 */ /* 0x000fea0003800000 */
[----:B------:R-:W-:Y:S01]  /*34e0*/  BPT.TRAP 0x1 ;  /* 0x000000040000795c */ /* 0x000fe20000300000 */
.L_x_60:
[----:B-1----:R-:W-:Y:S01]  /*34f0*/  LEA R4, R12, UR50, 0x3 ;  /* 0x000000320c047c11 */ /* 0x002fe2000f8e18ff */
[----:B------:R-:W-:Y:S01]  /*3500*/  BSSY B1, `(.L_x_61) ;  /* 0x0000004000017945 */ /* 0x000fe20003800000 */
[----:B------:R-:W-:-:S04]  /*3510*/  SHF.L.U32 R5, R92, 0x1f, RZ ;  /* 0x0000001f5c057819 */ /* 0x000fc800000006ff */
[----:B------:R-:W1:Y:S02]  /*3520*/  SYNCS.PHASECHK.TRANS64.TRYWAIT P3, [R4+URZ+0x60], R5 ;  /* 0x00006005040075a7 */ /* 0x000e64000806017f */
[----:B-1----:R-:W-:Y:S05]  /*3530*/  @!P3 BRA `(.L_x_62) ;  /* 0x0000004800ccb947 */ /* 0x002fea0003800000 */
.L_x_170:
[----:B------:R-:W-:Y:S05]  /*3540*/  BSYNC B1 ;  /* 0x0000000000017941 */ /* 0x000fea0003800000 */
.L_x_61:
[----:B------:R-:W-:Y:S05]  /*3550*/  @P1 BRA `(.L_x_63) ;  /* 0x0000000000941947 */ /* 0x000fea0003800000 */
[----:B-1----:R-:W-:Y:S01]  /*3560*/  IMAD R4, R12, 0x2000, R33 ;  /* 0x000020000c047824 */ /* 0x002fe200078e0221 */
[----:B------:R-:W-:Y:S05]  /*3570*/  WARPSYNC.ALL ;  /* 0x0000000000007948 */ /* 0x000fea0003800000 */
[----:B------:R-:W-:Y:S01]  /*3580*/  IMAD.IADD R5, R31, 0x1, R4 ;  /* 0x000000011f057824 */ /* 0x000fe200078e0204 */
[----:B------:R-:W1:Y:S04]  /*3590*/  LDSM.16.M88.4 R8, [R4] ;  /* 0x000000000408783b */ /* 0x000e680000000200 */
[----:B------:R-:W2:Y:S01]  /*35a0*/  LDSM.16.M88.4 R36, [R5] ;  /* 0x000000000524783b */ /* 0x000ea20000000200 */
[----:B-1----:R-:W-:Y:S01]  /*35b0*/  LOP3.LUT R24, R9, 0xffff0000, RZ, 0xc0, !PT ;  /* 0xffff000009187812 */ /* 0x002fe200078ec0ff */
[----:B------:R-:W-:Y:S01]  /*35c0*/  IMAD.U32 R28, R10, 0x10000, RZ ;  /* 0x000100000a1c7824 */ /* 0x000fe200078e00ff */
[C---:B------:R-:W-:Y:S01]  /*35d0*/  LOP3.LUT R32, R11.reuse, 0xffff0000, RZ, 0xc0, !PT ;  /* 0xffff00000b207812 */ /* 0x040fe200078ec0ff */
[----:B------:R-:W-:Y:S01]  /*35e0*/  IMAD.U32 R14, R8, 0x10000, RZ ;  /* 0x00010000080e7824 */ /* 0x000fe200078e00ff */
[C---:B--2---:R-:W-:Y:S01]  /*35f0*/  SHF.L.U32 R4, R36.reuse, 0x10, RZ ;  /* 0x0000001024047819 */ /* 0x044fe200000006ff */
[----:B------:R-:W-:Y:S01]  /*3600*/  IMAD.U32 R30, R11, 0x10000, RZ ;  /* 0x000100000b1e7824 */ /* 0x000fe200078e00ff */
[----:B------:R-:W-:Y:S01]  /*3610*/  LOP3.LUT R36, R36, 0xffff0000, RZ, 0xc0, !PT ;  /* 0xffff000024247812 */ /* 0x000fe200078ec0ff */
[----:B------:R-:W-:Y:S01]  /*3620*/  IMAD.U32 R98, R38, 0x10000, RZ ;  /* 0x0001000026627824 */ /* 0x000fe200078e00ff */
[----:B------:R-:W-:Y:S01]  /*3630*/  LOP3.LUT R8, R8, 0xffff0000, RZ, 0xc0, !PT ;  /* 0xffff000008087812 */ /* 0x000fe200078ec0ff */
[----:B------:R-:W-:Y:S01]  /*3640*/  IMAD.U32 R34, R37, 0x10000, RZ ;  /* 0x0001000025227824 */ /* 0x000fe200078e00ff */
[----:B------:R-:W-:Y:S01]  /*3650*/  LOP3.LUT R10, R10, 0xffff0000, RZ, 0xc0, !PT ;  /* 0xffff00000a0a7812 */ /* 0x000fe200078ec0ff */
[----:B------:R-:W-:Y:S01]  /*3660*/  IMAD.U32 R6, R9, 0x10000, RZ ;  /* 0x0001000009067824 */ /* 0x000fe200078e00ff */
[----:B------:R-:W-:Y:S01]  /*3670*/  LOP3.LUT R96, R37, 0xffff0000, RZ, 0xc0, !PT ;  /* 0xffff000025607812 */ /* 0x000fe200078ec0ff */
[C---:B------:R-:W-:Y:S01]  /*3680*/  IMAD.U32 R102, R39.reuse, 0x10000, RZ ;  /* 0x0001000027667824 */ /* 0x040fe200078e00ff */
[----:B------:R-:W-:Y:S01]  /*3690*/  LOP3.LUT R38, R38, 0xffff0000, RZ, 0xc0, !PT ;  /* 0xffff000026267812 */ /* 0x000fe200078ec0ff */
[-C--:B------:R-:W-:Y:S01]  /*36a0*/  FMUL R23, R24, R97.reuse ;  /* 0x0000006118177220 */ /* 0x080fe20000400000 */
[----:B------:R-:W-:Y:S01]  /*36b0*/  LOP3.LUT R104, R39, 0xffff0000, RZ, 0xc0, !PT ;  /* 0xffff000027687812 */ /* 0x000fe200078ec0ff */
[-C--:B------:R-:W-:Y:S01]  /*36c0*/  FMUL R24, R28, R97.reuse ;  /* 0x000000611c187220 */ /* 0x080fe20000400000 */
        /* <DEDUP_REMOVED lines=13> */
[----:B------:R-:W-:-:S07]  /*37a0*/  FMUL R37, R104, R97 ;  /* 0x0000006168257220 */ /* 0x000fce0000400000 */
.L_x_63:
[----:B------:R-:W-:-:S07]  /*37b0*/  VIADD R12, R12, 0x1 ;  /* 0x000000010c0c7836 */ /* 0x000fce0000000000 */
.L_x_59:
[----:B------:R-:W-:Y:S05]  /*37c0*/  BSYNC B0 ;  /* 0x0000000000007941 */ /* 0x000fea0003800000 */
.L_x_58:
[C-C-:B-1----:R-:W-:Y:S01]  /*37d0*/  FFMA R5, R90.reuse, R40, R15.reuse ;  /* 0x000000285a057223 */ /* 0x142fe2000000000f */
[C-C-:B------:R-:W-:Y:S01]  /*37e0*/  FFMA R41, R90.reuse, R41, R15.reuse ;  /* 0x000000295a297223 */ /* 0x140fe2000000000f */
[C-C-:B------:R-:W-:Y:S01]  /*37f0*/  FFMA R7, R90.reuse, R44, R15.reuse ;  /* 0x0000002c5a077223 */ /* 0x140fe2000000000f */
[C---:B------:R-:W-:Y:S01]  /*3800*/  FFMA R6, R90.reuse, R45, R15 ;  /* 0x0000002d5a067223 */ /* 0x040fe2000000000f */
[C-C-:B------:R-:W-:Y:S01]  /*3810*/  FFMA R42, R90.reuse, R42, R13.reuse ;  /* 0x0000002a5a2a7223 */ /* 0x140fe2000000000d */
[----:B------:R-:W-:Y:S01]  /*3820*/  FFMA R4, R90, R43, R13 ;  /* 0x0000002b5a047223 */ /* 0x000fe2000000000d */
[----:B------:R-:W-:Y:S01]  /*3830*/  FADD R5, R14, R5 ;  /* 0x000000050e057221 */ /* 0x000fe20000000000 */
[----:B------:R-:W-:Y:S01]  /*3840*/  FADD R8, R20, R41 ;  /* 0x0000002914087221 */ /* 0x000fe20000000000 */
[----:B------:R-:W-:Y:S01]  /*3850*/  FADD R7, R24, R7 ;  /* 0x0000000718077221 */ /* 0x000fe20000000000 */
[----:B------:R-:W-:Y:S01]  /*3860*/  FADD R6, R25, R6 ;  /* 0x0000000619067221 */ /* 0x000fe20000000000 */
[----:B------:R-:W-:Y:S01]  /*3870*/  FADD R42, R21, R42 ;  /* 0x0000002a152a7221 */ /* 0x000fe20000000000 */
[----:B------:R-:W-:Y:S01]  /*3880*/  FADD R9, R23, R4 ;  /* 0x0000000417097221 */ /* 0x000fe20000000000 */
[----:B------:R-:W-:Y:S01]  /*3890*/  F2FP.BF16.F32.PACK_AB R4, R8, R5 ;  /* 0x000000050804723e */ /* 0x000fe200000010ff */
[--C-:B------:R-:W-:Y:S01]  /*38a0*/  FFMA R46, R90, R46, R13.reuse ;  /* 0x0000002e5a2e7223 */ /* 0x100fe2000000000d */
[----:B------:R-:W-:Y:S01]  /*38b0*/  F2FP.BF16.F32.PACK_AB R6, R6, R7 ;  /* 0x000000070606723e */ /* 0x000fe200000010ff */
[C-C-:B------:R-:W-:Y:S01]  /*38c0*/  FFMA R47, R90.reuse, R47, R13.reuse ;  /* 0x0000002f5a2f7223 */ /* 0x140fe2000000000d */
[----:B------:R-:W-:Y:S01]  /*38d0*/  F2FP.BF16.F32.PACK_AB R5, R9, R42 ;  /* 0x0000002a0905723e */ /* 0x000fe200000010ff */
[C-C-:B------:R-:W-:Y:S01]  /*38e0*/  FFMA R7, R90.reuse, R50, R13.reuse ;  /* 0x000000325a077223 */ /* 0x140fe2000000000d */
[C---:B------:R-:W-:Y:S01]  /*38f0*/  FFMA R51, R90.reuse, R51, R13 ;  /* 0x000000335a337223 */ /* 0x040fe2000000000d */
[C-C-:B------:R-:W-:Y:S01]  /*3900*/  FFMA R48, R90.reuse, R48, R15.reuse ;  /* 0x000000305a307223 */ /* 0x140fe2000000000f */
        /* <DEDUP_REMOVED lines=16> */
[----:B------:R-:W-:Y:S05]  /*3a10*/  WARPSYNC.ALL ;  /* 0x0000000000007948 */ /* 0x000fea0003800000 */
[----:B------:R-:W-:Y:S01]  /*3a20*/  F2FP.BF16.F32.PACK_AB R9, R51, R10 ;  /* 0x0000000a3309723e */ /* 0x000fe200000010ff */
[----:B------:R1:W-:Y:S01]  /*3a30*/  STSM.16.M88.4 [R26+0x2200], R4 ;  /* 0x002200041a007844 */ /* 0x0003e20000000200 */
[----:B------:R-:W-:Y:S01]  /*3a40*/  F2FP.BF16.F32.PACK_AB R8, R49, R48 ;  /* 0x000000303108723e */ /* 0x000fe200000010ff */
[----:B------:R-:W-:Y:S01]  /*3a50*/  BSSY B0, `(.L_x_64) ;  /* 0x0000016000007945 */ /* 0x000fe20003800000 */
[----:B------:R-:W-:-:S02]  /*3a60*/  F2FP.BF16.F32.PACK_AB R10, R53, R52 ;  /* 0x00000034350a723e */ /* 0x000fc400000010ff */
[----:B------:R-:W-:Y:S02]  /*3a70*/  F2FP.BF16.F32.PACK_AB R11, R40, R11 ;  /* 0x0000000b280b723e */ /* 0x000fe400000010ff */
[----:B------:R-:W-:-:S05]  /*3a80*/  IADD3 R39, R31, 0x2200, R26 ;  /* 0x000022001f277810 */ /* 0x000fca0007ffe01a */
        /* <DEDUP_REMOVED lines=11> */
[----:B------:R-:W-:Y:S02]  /*3b40*/  UIADD3 UR4, UR50, 0x2200, URZ ;  /* 0x0000220032047890 */ /* 0x000fe4000fffe03f */
[----:B------:R-:W-:Y:S01]  /*3b50*/  UIADD3.X UR9, URZ, UR55, URZ, UP0, !UPT ;  /* 0x000000373f097290 */ /* 0x000fe200087fe43f */
[----:B------:R-:W-:Y:S01]  /*3b60*/  UMOV UR6, UR46 ;  /* 0x0000002e00067c82 */ /* 0x000fe20008000000 */
[----:B------:R-:W-:-:S07]  /*3b70*/  UMOV UR7, UR47 ;  /* 0x0000002f00077c82 */ /* 0x000fce0008000000 */
[----:B------:R2:W-:Y:S01]  /*3b80*/  UTMASTG.3D [UR4], [UR8] ;  /* 0x00000004080073b5 */ /* 0x0005e20008010000 */
[----:B------:R0:W-:Y:S01]  /*3b90*/  UTMACMDFLUSH ;  /* 0x00000000000079b7 */ /* 0x0001e20000000000 */
[----:B--2---:R-:W-:-:S04]  /*3ba0*/  DEPBAR.LE SB0, 0x1 ;  /* 0x000080400000791a */ /* 0x004fc80000000000 */
.L_x_65:
[----:B------:R-:W-:Y:S05]  /*3bb0*/  BSYNC B0 ;  /* 0x0000000000007941 */ /* 0x000fea0003800000 */
.L_x_64:
[----:B------:R-:W-:Y:S06]  /*3bc0*/  BAR.SYNC.DEFER_BLOCKING 0x1, 0x100 ;  /* 0x0044000000007b1d */ /* 0x000fec0000010000 */
[----:B------:R-:W-:Y:S04]  /*3bd0*/  BSSY B0, `(.L_x_66) ;  /* 0x0000009000007945 */ /* 0x000fe80003800000 */
[----:B------:R-:W-:Y:S05]  /*3be0*/  @!P0 BRA `(.L_x_67) ;  /* 0x00000000001c8947 */ /* 0x000fea0003800000 */
[----:B------:R-:W-:-:S13]  /*3bf0*/  ISETP.NE.AND P3, PT, R100, 0x3, PT ;  /* 0x000000036400780c */ /* 0x000fda0003f65270 */
[----:B------:R-:W-:Y:S05]  /*3c00*/  @!P3 BRA `(.L_x_68) ;  /* 0x000000000004b947 */ /* 0x000fea0003800000 */
[----:B------:R-:W-:Y:S01]  /*3c10*/  BPT.TRAP 0x1 ;  /* 0x000000040000795c */ /* 0x000fe20000300000 */
.L_x_68:
[----:B------:R-:W-:-:S04]  /*3c20*/  ULEA UR4, UR39, UR50, 0x3 ;  /* 0x0000003227047291 */ /* 0x000fc8000f8e183f */
[----:B------:R-:W-:-:S04]  /*3c30*/  UIADD3 UR4, UR4, 0x80, URZ ;  /* 0x0000008004047890 */ /* 0x000fc8000fffe03f */
[----:B------:R-:W-:-:S09]  /*3c40*/  UPRMT UR4, UR49, 0x654, UR4 ;  /* 0x0000065431047896 */ /* 0x000fd20008000004 */
[----:B------:R-:W-:Y:S03]  /*3c50*/  SYNCS.ARRIVE.TRANS64.RED.A1T0 RZ, [UR4], RZ ;  /* 0x000000ffffff79a7 */ /* 0x000fe60008100404 */
.L_x_67:
[----:B------:R-:W-:Y:S05]  /*3c60*/  BSYNC B0 ;  /* 0x0000000000007941 */ /* 0x000fea0003800000 */
.L_x_66:
[----:B------:R-:W-:Y:S01]  /*3c70*/  UIADD3 UR39, UR39, 0x1, URZ ;  /* 0x0000000127277890 */ /* 0x000fe2000fffe03f */
[----:B------:R-:W-:Y:S01]  /*3c80*/  BSSY B0, `(.L_x_69) ;  /* 0x0000039000007945 */ /* 0x000fe20003800000 */
[----:B-1----:R-:W-:Y:S02]  /*3c90*/  IMAD.MOV.U32 R39, RZ, RZ, R92 ;  /* 0x000000ffff277224 */ /* 0x002fe400078e005c */
[----:B------:R-:W-:-:S04]  /*3ca0*/  UISETP.NE.AND UP0, UPT, UR39, 0x4, UPT ;  /* 0x000000042700788c */ /* 0x000fc8000bf05270 */
[----:B------:R-:W-:Y:S01]  /*3cb0*/  USEL UR39, UR39, URZ, UP0 ;  /* 0x0000003f27277287 */ /* 0x000fe20008000000 */
[----:B------:R-:W-:Y:S11]  /*3cc0*/  @!P0 BRA `(.L_x_70) ;  /* 0x0000000000d08947 */ /* 0x000ff60003800000 */
[----:B------:R-:W-:-:S13]  /*3cd0*/  ISETP.NE.AND P3, PT, R100, 0x3, PT ;  /* 0x000000036400780c */ /* 0x000fda0003f65270 */
[----:B------:R-:W-:Y:S05]  /*3ce0*/  @!P3 BRA `(.L_x_71) ;  /* 0x000000000004b947 */ /* 0x000fea0003800000 */
[----:B------:R-:W-:Y:S01]  /*3cf0*/  BPT.TRAP 0x1 ;  /* 0x000000040000795c */ /* 0x000fe20000300000 */
.L_x_71:
[C---:B------:R-:W-:Y:S01]  /*3d00*/  LEA R4, R12.reuse, UR50, 0x3 ;  /* 0x000000320c047c11 */ /* 0x040fe2000f8e18ff */
[----:B------:R-:W-:Y:S01]  /*3d10*/  VIADD R11, R12, 0x1 ;  /* 0x000000010c0b7836 */ /* 0x000fe20000000000 */
[----:B------:R-:W-:Y:S01]  /*3d20*/  SHF.L.U32 R5, R92, 0x1f, RZ ;  /* 0x0000001f5c057819 */ /* 0x000fe200000006ff */
[----:B------:R-:W-:Y:S03]  /*3d30*/  BSSY B1, `(.L_x_72) ;  /* 0x0000005000017945 */ /* 0x000fe60003800000 */
[----:B------:R-:W1:Y:S01]  /*3d40*/  SYNCS.PHASECHK.TRANS64.TRYWAIT P3, [R4+URZ+0x60], R5 ;  /* 0x00006005040075a7 */ /* 0x000e62000806017f */
[----:B------:R-:W-:-:S04]  /*3d50*/  ISETP.NE.AND P4, PT, R11, 0x4, PT ;  /* 0x000000040b00780c */ /* 0x000fc80003f85270 */
[----:B------:R-:W-:Y:S01]  /*3d60*/  SEL R9, RZ, 0x1, P4 ;  /* 0x00000001ff097807 */ /* 0x000fe20002000000 */
[----:B-1----:R-:W-:Y:S08]  /*3d70*/  @!P3 BRA `(.L_x_73) ;  /* 0x0000004000d0b947 */ /* 0x002ff00003800000 */
.L_x_171:
[----:B------:R-:W-:Y:S05]  /*3d80*/  BSYNC B1 ;  /* 0x0000000000017941 */ /* 0x000fea0003800000 */
.L_x_72:
[----:B------:R-:W-:Y:S05]  /*3d90*/  @P1 BRA `(.L_x_74) ;  /* 0x0000000000941947 */ /* 0x000fea0003800000 */
[----:B------:R-:W-:Y:S01]  /*3da0*/  IMAD R20, R12, 0x2000, R33 ;  /* 0x000020000c147824 */ /* 0x000fe200078e0221 */
[----:B------:R-:W-:Y:S05]  /*3db0*/  WARPSYNC.ALL ;  /* 0x0000000000007948 */ /* 0x000fea0003800000 */
[----:B------:R-:W-:Y:S01]  /*3dc0*/  IMAD.IADD R37, R31, 0x1, R20 ;  /* 0x000000011f257824 */ /* 0x000fe200078e0214 */
[----:B-1----:R-:W1:Y:S05]  /*3dd0*/  LDSM.16.M88.4 R4, [R20] ;  /* 0x000000001404783b */ /* 0x002e6a0000000200 */
[----:B------:R-:W2:Y:S01]  /*3de0*/  LDSM.16.M88.4 R36, [R37] ;  /* 0x000000002524783b */ /* 0x000ea20000000200 */
[----:B-1----:R-:W-:Y:S01]  /*3df0*/  SHF.L.U32 R14, R4, 0x10, RZ ;  /* 0x00000010040e7819 */ /* 0x002fe200000006ff */
[----:B------:R-:W-:Y:S01]  /*3e00*/  IMAD.U32 R24, R6, 0x10000, RZ ;  /* 0x0001000006187824 */ /* 0x000fe200078e00ff */
[----:B------:R-:W-:Y:S01]  /*3e10*/  LOP3.LUT R4, R4, 0xffff0000, RZ, 0xc0, !PT ;  /* 0xffff000004047812 */ /* 0x000fe200078ec0ff */
[C---:B------:R-:W-:Y:S01]  /*3e20*/  IMAD.U32 R8, R5.reuse, 0x10000, RZ ;  /* 0x0001000005087824 */ /* 0x040fe200078e00ff */
[----:B------:R-:W-:Y:S01]  /*3e30*/  LOP3.LUT R10, R5, 0xffff0000, RZ, 0xc0, !PT ;  /* 0xffff0000050a7812 */ /* 0x000fe200078ec0ff */
[C---:B--2---:R-:W-:Y:S01]  /*3e40*/  IMAD.U32 R30, R36.reuse, 0x10000, RZ ;  /* 0x00010000241e7824 */ /* 0x044fe200078e00ff */
[----:B------:R-:W-:Y:S01]  /*3e50*/  LOP3.LUT R36, R36, 0xffff0000, RZ, 0xc0, !PT ;  /* 0xffff000024247812 */ /* 0x000fe200078ec0ff */
[----:B------:R-:W-:Y:S01]  /*3e60*/  IMAD.U32 R40, R38, 0x10000, RZ ;  /* 0x0001000026287824 */ /* 0x000fe200078e00ff */
[----:B------:R-:W-:Y:S01]  /*3e70*/  LOP3.LUT R6, R6, 0xffff0000, RZ, 0xc0, !PT ;  /* 0xffff000006067812 */ /* 0x000fe200078ec0ff */
[C---:B------:R-:W-:Y:S01]  /*3e80*/  IMAD.U32 R12, R7.reuse, 0x10000, RZ ;  /* 0x00010000070c7824 */ /* 0x040fe200078e00ff */
[----:B------:R-:W-:Y:S01]  /*3e90*/  LOP3.LUT R28, R7, 0xffff0000, RZ, 0xc0, !PT ;  /* 0xffff0000071c7812 */ /* 0x000fe200078ec0ff */
[C---:B------:R-:W-:Y:S01]  /*3ea0*/  IMAD.U32 R32, R37.reuse, 0x10000, RZ ;  /* 0x0001000025207824 */ /* 0x040fe200078e00ff */
        /* <DEDUP_REMOVED lines=20> */
.L_x_74:
[----:B------:R-:W-:Y:S02]  /*3ff0*/  LOP3.LUT R39, R92, R9, RZ, 0x3c, !PT ;  /* 0x000000095c277212 */ /* 0x000fe400078e3cff */
[----:B------:R-:W-:-:S07]  /*4000*/  SEL R12, R11, RZ, P4 ;  /* 0x000000ff0b0c7207 */ /* 0x000fce0002000000 */
.L_x_70:
[----:B------:R-:W-:Y:S05]  /*4010*/  BSYNC B0 ;  /* 0x0000000000007941 */ /* 0x000fea0003800000 */
.L_x_69:
[C-C-:B-1----:R-:W-:Y:S01]  /*4020*/  FFMA R5, R90.reuse, R56, R15.reuse ;  /* 0x000000385a057223 */ /* 0x142fe2000000000f */
[C---:B------:R-:W-:Y:S01]  /*4030*/  FFMA R57, R90.reuse, R57, R15 ;  /* 0x000000395a397223 */ /* 0x040fe2000000000f */
        /* <DEDUP_REMOVED lines=11> */
[C-C-:B------:R-:W-:Y:S01]  /*40f0*/  FFMA R62, R90.reuse, R62, R13.reuse ;  /* 0x0000003e5a3e7223 */ /* 0x140fe2000000000d */
[----:B------:R-:W-:Y:S01]  /*4100*/  F2FP.BF16.F32.PACK_AB R5, R9, R58 ;  /* 0x0000003a0905723e */ /* 0x000fe200000010ff */
[--C-:B------:R-:W-:Y:S01]  /*4110*/  FFMA R63, R90, R63, R13.reuse ;  /* 0x0000003f5a3f7223 */ /* 0x100fe2000000000d */
[----:B------:R-:W-:Y:S01]  /*4120*/  F2FP.BF16.F32.PACK_AB R6, R6, R7 ;  /* 0x000000070606723e */ /* 0x000fe200000010ff */
[C-C-:B------:R-:W-:Y:S01]  /*4130*/  FFMA R7, R90.reuse, R66, R13.reuse ;  /* 0x000000425a077223 */ /* 0x140fe2000000000d */
[C-C-:B------:R-:W-:Y:S01]  /*4140*/  FFMA R67, R90.reuse, R67, R13.reuse ;  /* 0x000000435a437223 */ /* 0x140fe2000000000d */
[C-C-:B------:R-:W-:Y:S01]  /*4150*/  FFMA R9, R90.reuse, R70, R13.reuse ;  /* 0x000000465a097223 */ /* 0x140fe2000000000d */
[C---:B------:R-:W-:Y:S01]  /*4160*/  FFMA R8, R90.reuse, R71, R13 ;  /* 0x000000475a087223 */ /* 0x040fe2000000000d */
[C-C-:B------:R-:W-:Y:S01]  /*4170*/  FFMA R64, R90.reuse, R64, R15.reuse ;  /* 0x000000405a407223 */ /* 0x140fe2000000000f */
[C-C-:B------:R-:W-:Y:S01]  /*4180*/  FFMA R65, R90.reuse, R65, R15.reuse ;  /* 0x000000415a417223 */ /* 0x140fe2000000000f */
        /* <DEDUP_REMOVED lines=39> */
.L_x_76:
[----:B------:R-:W-:Y:S05]  /*4400*/  BSYNC B0 ;  /* 0x0000000000007941 */ /* 0x000fea0003800000 */
.L_x_75:
[----:B------:R-:W-:Y:S06]  /*4410*/  BAR.SYNC.DEFER_BLOCKING 0x1, 0x100 ;  /* 0x0044000000007b1d */ /* 0x000fec0000010000 */
[----:B------:R-:W-:Y:S04]  /*4420*/  BSSY B0, `(.L_x_77) ;  /* 0x0000009000007945 */ /* 0x000fe80003800000 */
[----:B------:R-:W-:Y:S05]  /*4430*/  @!P0 BRA `(.L_x_78) ;  /* 0x00000000001c8947 */ /* 0x000fea0003800000 */
[----:B------:R-:W-:-:S13]  /*4440*/  ISETP.NE.AND P3, PT, R100, 0x3, PT ;  /* 0x000000036400780c */ /* 0x000fda0003f65270 */
[----:B------:R-:W-:Y:S05]  /*4450*/  @!P3 BRA `(.L_x_79) ;  /* 0x000000000004b947 */ /* 0x000fea0003800000 */
[----:B------:R-:W-:Y:S01]  /*4460*/  BPT.TRAP 0x1 ;  /* 0x000000040000795c */ /* 0x000fe20000300000 */
.L_x_79:
[----:B------:R-:W-:-:S04]  /*4470*/  ULEA UR4, UR39, UR50, 0x3 ;  /* 0x0000003227047291 */ /* 0x000fc8000f8e183f */
[----:B------:R-:W-:-:S04]  /*4480*/  UIADD3 UR4, UR4, 0x80, URZ ;  /* 0x0000008004047890 */ /* 0x000fc8000fffe03f */
[----:B------:R-:W-:-:S09]  /*4490*/  UPRMT UR4, UR49, 0x654, UR4 ;  /* 0x0000065431047896 */ /* 0x000fd20008000004 */
[----:B------:R-:W-:Y:S03]  /*44a0*/  SYNCS.ARRIVE.TRANS64.RED.A1T0 RZ, [UR4], RZ ;  /* 0x000000ffffff79a7 */ /* 0x000fe60008100404 */
.L_x_78:
[----:B------:R-:W-:Y:S05]  /*44b0*/  BSYNC B0 ;  /* 0x0000000000007941 */ /* 0x000fea0003800000 */
.L_x_77:
[----:B------:R-:W-:Y:S01]  /*44c0*/  UIADD3 UR4, UR39, 0x1, URZ ;  /* 0x0000000127047890 */ /* 0x000fe2000fffe03f */
[----:B------:R-:W-:Y:S03]  /*44d0*/  BSSY B0, `(.L_x_80) ;  /* 0x0000033000007945 */ /* 0x000fe60003800000 */
[----:B------:R-:W-:-:S04]  /*44e0*/  UISETP.NE.AND UP0, UPT, UR4, 0x4, UPT ;  /* 0x000000040400788c */ /* 0x000fc8000bf05270 */
[----:B------:R-:W-:Y:S01]  /*44f0*/  USEL UR39, UR4, URZ, UP0 ;  /* 0x0000003f04277287 */ /* 0x000fe20008000000 */
[----:B------:R-:W-:Y:S11]  /*4500*/  @!P0 BRA `(.L_x_81) ;  /* 0x0000000000bc8947 */ /* 0x000ff60003800000 */
[----:B------:R-:W-:-:S13]  /*4510*/  ISETP.NE.AND P3, PT, R100, 0x3, PT ;  /* 0x000000036400780c */ /* 0x000fda0003f65270 */
[----:B------:R-:W-:Y:S05]  /*4520*/  @!P3 BRA `(.L_x_82) ;  /* 0x000000000004b947 */ /* 0x000fea0003800000 */
[----:B------:R-:W-:Y:S01]  /*4530*/  BPT.TRAP 0x1 ;  /* 0x000000040000795c */ /* 0x000fe20000300000 */
.L_x_82:
[----:B-1----:R-:W-:Y:S01]  /*4540*/  SHF.L.U32 R4, R39, 0x1f, RZ ;  /* 0x0000001f27047819 */ /* 0x002fe200000006ff */
[----:B------:R-:W-:Y:S01]  /*4550*/  BSSY B1, `(.L_x_83) ;  /* 0x0000004000017945 */ /* 0x000fe20003800000 */
[----:B------:R-:W-:-:S04]  /*4560*/  LEA R5, R12, UR50, 0x3 ;  /* 0x000000320c057c11 */ /* 0x000fc8000f8e18ff */
[----:B------:R-:W1:Y:S02]  /*4570*/  SYNCS.PHASECHK.TRANS64.TRYWAIT P3, [R5+URZ+0x60], R4 ;  /* 0x00006004050075a7 */ /* 0x000e64000806017f */
[----:B-1----:R-:W-:Y:S05]  /*4580*/  @!P3 BRA `(.L_x_84) ;  /* 0x0000003800e0b947 */ /* 0x002fea0003800000 */
.L_x_172:
[----:B------:R-:W-:Y:S05]  /*4590*/  BSYNC B1 ;  /* 0x0000000000017941 */ /* 0x000fea0003800000 */
.L_x_83:
[----:B------:R-:W-:Y:S05]  /*45a0*/  @P1 BRA `(.L_x_81) ;  /* 0x0000000000941947 */ /* 0x000fea0003800000 */
[----:B------:R-:W-:Y:S01]  /*45b0*/  IMAD R12, R12, 0x2000, R33 ;  /* 0x000020000c0c7824 */ /* 0x000fe200078e0221 */
[----:B------:R-:W-:Y:S05]  /*45c0*/  WARPSYNC.ALL ;  /* 0x0000000000007948 */ /* 0x000fea0003800000 */
[----:B-1----:R-:W-:Y:S01]  /*45d0*/  IADD3 R4, R31, R12, RZ ;  /* 0x0000000c1f047210 */ /* 0x002fe20007ffe0ff */
[----:B------:R-:W1:Y:S05]  /*45e0*/  LDSM.16.M88.4 R8, [R12] ;  /* 0x000000000c08783b */ /* 0x000e6a0000000200 */
[----:B------:R-:W2:Y:S01]  /*45f0*/  LDSM.16.M88.4 R4, [R4] ;  /* 0x000000000404783b */ /* 0x000ea20000000200 */
[C---:B-1----:R-:W-:Y:S01]  /*4600*/  IMAD.U32 R14, R8.reuse, 0x10000, RZ ;  /* 0x00010000080e7824 */ /* 0x042fe200078e00ff */
[----:B------:R-:W-:Y:S01]  /*4610*/  LOP3.LUT R8, R8, 0xffff0000, RZ, 0xc0, !PT ;  /* 0xffff000008087812 */ /* 0x000fe200078ec0ff */
[C---:B------:R-:W-:Y:S01]  /*4620*/  IMAD.U32 R24, R10.reuse, 0x10000, RZ ;  /* 0x000100000a187824 */ /* 0x040fe200078e00ff */
[----:B------:R-:W-:Y:S01]  /*4630*/  LOP3.LUT R10, R10, 0xffff0000, RZ, 0xc0, !PT ;  /* 0xffff00000a0a7812 */ /* 0x000fe200078ec0ff */
[----:B------:R-:W-:Y:S01]  /*4640*/  IMAD.U32 R12, R11, 0x10000, RZ ;  /* 0x000100000b0c7824 */ /* 0x000fe200078e00ff */
[C---:B--2---:R-:W-:Y:S01]  /*4650*/  LOP3.LUT R32, R4.reuse, 0xffff0000, RZ, 0xc0, !PT ;  /* 0xffff000004207812 */ /* 0x044fe200078ec0ff */
[----:B------:R-:W-:Y:S01]  /*4660*/  IMAD.U32 R30, R4, 0x10000, RZ ;  /* 0x00010000041e7824 */ /* 0x000fe200078e00ff */
[C---:B------:R-:W-:Y:S01]  /*4670*/  LOP3.LUT R38, R5.reuse, 0xffff0000, RZ, 0xc0, !PT ;  /* 0xffff000005267812 */ /* 0x040fe200078ec0ff */
[----:B------:R-:W-:Y:S01]  /*4680*/  IMAD.U32 R34, R5, 0x10000, RZ ;  /* 0x0001000005227824 */ /* 0x000fe200078e00ff */
[C---:B------:R-:W-:Y:S01]  /*4690*/  LOP3.LUT R42, R6.reuse, 0xffff0000, RZ, 0xc0, !PT ;  /* 0xffff0000062a7812 */ /* 0x040fe200078ec0ff */
[----:B------:R-:W-:Y:S01]  /*46a0*/  IMAD.U32 R40, R6, 0x10000, RZ ;  /* 0x0001000006287824 */ /* 0x000fe200078e00ff */
[C---:B------:R-:W-:Y:S01]  /*46b0*/  LOP3.LUT R44, R7.reuse, 0xffff0000, RZ, 0xc0, !PT ;  /* 0xffff0000072c7812 */ /* 0x040fe200078ec0ff */
[----:B------:R-:W-:Y:S01]  /*46c0*/  IMAD.U32 R36, R7, 0x10000, RZ ;  /* 0x0001000007247824 */ /* 0x000fe200078e00ff */
[C---:B------:R-:W-:Y:S01]  /*46d0*/  LOP3.LUT R6, R9.reuse, 0xffff0000, RZ, 0xc0, !PT ;  /* 0xffff000009067812 */ /* 0x040fe200078ec0ff */
[----:B------:R-:W-:Y:S01]  /*46e0*/  IMAD.U32 R4, R9, 0x10000, RZ ;  /* 0x0001000009047824 */ /* 0x000fe200078e00ff */
        /* <DEDUP_REMOVED lines=17> */
.L_x_81:
[----:B------:R-:W-:Y:S05]  /*4800*/  BSYNC B0 ;  /* 0x0000000000007941 */ /* 0x000fea0003800000 */
.L_x_80:
[C-C-:B-1----:R-:W-:Y:S01]  /*4810*/  FFMA R5, R90.reuse, R72, R15.reuse ;  /* 0x000000485a057223 */ /* 0x142fe2000000000f */
[C-C-:B------:R-:W-:Y:S01]  /*4820*/  FFMA R73, R90.reuse, R73, R15.reuse ;  /* 0x000000495a497223 */ /* 0x140fe2000000000f */
[C-C-:B------:R-:W-:Y:S01]  /*4830*/  FFMA R7, R90.reuse, R76, R15.reuse ;  /* 0x0000004c5a077223 */ /* 0x140fe2000000000f */
[C-C-:B------:R-:W-:Y:S01]  /*4840*/  FFMA R6, R90.reuse, R77, R15.reuse ;  /* 0x0000004d5a067223 */ /* 0x140fe2000000000f */
[C-C-:B------:R-:W-:Y:S01]  /*4850*/  FFMA R80, R90.reuse, R80, R15.reuse ;  /* 0x000000505a507223 */ /* 0x140fe2000000000f */
[C---:B------:R-:W-:Y:S01]  /*4860*/  FFMA R81, R90.reuse, R81, R15 ;  /* 0x000000515a517223 */ /* 0x040fe2000000000f */
[C-C-:B------:R-:W-:Y:S01]  /*4870*/  FFMA R74, R90.reuse, R74, R13.reuse ;  /* 0x0000004a5a4a7223 */ /* 0x140fe2000000000d */
[C-C-:B------:R-:W-:Y:S01]  /*4880*/  FFMA R4, R90.reuse, R75, R13.reuse ;  /* 0x0000004b5a047223 */ /* 0x140fe2000000000d */
[C-C-:B------:R-:W-:Y:S01]  /*4890*/  FFMA R78, R90.reuse, R78, R13.reuse ;  /* 0x0000004e5a4e7223 */ /* 0x140fe2000000000d */
[C---:B------:R-:W-:Y:S01]  /*48a0*/  FFMA R79, R90.reuse, R79, R13 ;  /* 0x0000004f5a4f7223 */ /* 0x040fe2000000000d */
        /* <DEDUP_REMOVED lines=25> */
[----:B------:R-:W-:Y:S01]  /*4a40*/  BSSY B0, `(.L_x_85) ;  /* 0x000001b000007945 */ /* 0x000fe20003800000 */
[----:B------:R-:W-:-:S02]  /*4a50*/  F2FP.BF16.F32.PACK_AB R5, R23, R74 ;  /* 0x0000004a1705723e */ /* 0x000fc400000010ff */
[----:B------:R-:W-:Y:S02]  /*4a60*/  F2FP.BF16.F32.PACK_AB R7, R79, R78 ;  /* 0x0000004e4f07723e */ /* 0x000fe400000010ff */
[----:B------:R-:W-:Y:S02]  /*4a70*/  F2FP.BF16.F32.PACK_AB R80, R81, R80 ;  /* 0x000000505150723e */ /* 0x000fe400000010ff */
[----:B------:R-:W-:Y:S01]  /*4a80*/  F2FP.BF16.F32.PACK_AB R81, R34, R9 ;  /* 0x000000092251723e */ /* 0x000fe200000010ff */
[----:B------:R1:W-:Y:S01]  /*4a90*/  STSM.16.M88.4 [R26+0x6200], R4 ;  /* 0x006200041a007844 */ /* 0x0003e20000000200 */
[----:B------:R-:W-:Y:S02]  /*4aa0*/  F2FP.BF16.F32.PACK_AB R82, R85, R84 ;  /* 0x000000545552723e */ /* 0x000fe400000010ff */
        /* <DEDUP_REMOVED lines=20> */
.L_x_86:
[----:B------:R-:W-:Y:S05]  /*4bf0*/  BSYNC B0 ;  /* 0x0000000000007941 */ /* 0x000fea0003800000 */
.L_x_85:
[----:B------:R-:W-:Y:S06]  /*4c00*/  BAR.SYNC.DEFER_BLOCKING 0x1, 0x100 ;  /* 0x0044000000007b1d */ /* 0x000fec0000010000 */
[----:B------:R-:W-:Y:S04]  /*4c10*/  BSSY B0, `(.L_x_87) ;  /* 0x0000009000007945 */ /* 0x000fe80003800000 */
[----:B------:R-:W-:Y:S05]  /*4c20*/  @!P0 BRA `(.L_x_88) ;  /* 0x00000000001c8947 */ /* 0x000fea0003800000 */
[----:B------:R-:W-:-:S13]  /*4c30*/  ISETP.NE.AND P0, PT, R100, 0x3, PT ;  /* 0x000000036400780c */ /* 0x000fda0003f05270 */
[----:B------:R-:W-:Y:S05]  /*4c40*/  @!P0 BRA `(.L_x_89) ;  /* 0x0000000000048947 */ /* 0x000fea0003800000 */
[----:B------:R-:W-:Y:S01]  /*4c50*/  BPT.TRAP 0x1 ;  /* 0x000000040000795c */ /* 0x000fe20000300000 */
.L_x_89:
[----:B------:R-:W-:-:S04]  /*4c60*/  ULEA UR4, UR39, UR50, 0x3 ;  /* 0x0000003227047291 */ /* 0x000fc8000f8e183f */
[----:B------:R-:W-:-:S04]  /*4c70*/  UIADD3 UR4, UR4, 0x80, URZ ;  /* 0x0000008004047890 */ /* 0x000fc8000fffe03f */
[----:B------:R-:W-:-:S09]  /*4c80*/  UPRMT UR4, UR49, 0x654, UR4 ;  /* 0x0000065431047896 */ /* 0x000fd20008000004 */
[----:B------:R-:W-:Y:S03]  /*4c90*/  SYNCS.ARRIVE.TRANS64.RED.A1T0 RZ, [UR4], RZ ;  /* 0x000000ffffff79a7 */ /* 0x000fe60008100404 */
.L_x_88:
[----:B------:R-:W-:Y:S05]  /*4ca0*/  BSYNC B0 ;  /* 0x0000000000007941 */ /* 0x000fea0003800000 */
.L_x_87:
[----:B------:R-:W-:Y:S01]  /*4cb0*/  IADD3 R16, P0, R16, UR40, RZ ;  /* 0x0000002810107c10 */ /* 0x000fe2000ff1e0ff */
[----:B------:R-:W-:Y:S01]  /*4cc0*/  ULDC.64 UR4, c[0x0][0x8f8] ;  /* 0x00023e0000047ab9 */ /* 0x000fe20000000a00 */
[----:B------:R-:W-:Y:S01]  /*4cd0*/  UIADD3 UR39, UR39, 0x1, URZ ;  /* 0x0000000127277890 */ /* 0x000fe2000fffe03f */
[----:B-1----:R-:W-:Y:S01]  /*4ce0*/  PRMT R4, RZ, 0x7610, R4 ;  /* 0x00007610ff047816 */ /* 0x002fe20000000004 */
[----:B------:R-:W-:Y:S01]  /*4cf0*/  UMOV UR47, 0xffffffff ;  /* 0xffffffff002f7882 */ /* 0x000fe20000000000 */
[----:B------:R-:W-:Y:S01]  /*4d00*/  IADD3.X R17, R17, UR38, RZ, P0, !PT ;  /* 0x0000002611117c10 */ /* 0x000fe200087fe4ff */
[----:B------:R-:W-:Y:S01]  /*4d10*/  UISETP.NE.AND UP0, UPT, UR39, 0x4, UPT ;  /* 0x000000042700788c */ /* 0x000fe2000bf05270 */
[----:B------:R-:W-:Y:S01]  /*4d20*/  ISETP.GE.U32.AND P0, PT, R16, UR4, PT ;  /* 0x0000000410007c0c */ /* 0x000fe2000bf06070 */
[----:B------:R-:W-:Y:S01]  /*4d30*/  IMAD.MOV.U32 R98, RZ, RZ, -0x1 ;  /* 0xffffffffff627424 */ /* 0x000fe200078e00ff */
[----:B------:R-:W-:Y:S01]  /*4d40*/  MOV R96, 0xffffffff ;  /* 0xffffffff00607802 */ /* 0x000fe20000000f00 */
[----:B------:R-:W-:Y:S01]  /*4d50*/  USEL UR39, UR39, URZ, UP0 ;  /* 0x0000003f27277287 */ /* 0x000fe20008000000 */
[----:B------:R-:W-:-:S13]  /*4d60*/  ISETP.GE.U32.AND.EX P0, PT, R17, UR5, PT, P0 ;  /* 0x0000000511007c0c */ /* 0x000fda000bf06100 */
[----:B------:R-:W-:Y:S05]  /*4d70*/  @P0 BRA `(.L_x_90) ;  /* 0x0000000400600947 */ /* 0x000fea0003800000 */
[----:B------:R-:W1:Y:S01]  /*4d80*/  LDC.64 R10, c[0x0][0x8d0] ;  /* 0x00023400ff0a7b82 */ /* 0x000e620000000a00 */
[----:B------:R-:W2:Y:S01]  /*4d90*/  S2R R23, SR_CTAID.X ;  /* 0x0000000000177919 */ /* 0x000ea20000002500 */
[----:B------:R-:W-:Y:S02]  /*4da0*/  IMAD.MOV.U32 R8, RZ, RZ, R16 ;  /* 0x000000ffff087224 */ /* 0x000fe400078e0010 */
[----:B------:R-:W-:-:S04]  /*4db0*/  IMAD.MOV.U32 R9, RZ, RZ, R17 ;  /* 0x000000ffff097224 */ /* 0x000fc800078e0011 */
[----:B------:R-:W3:Y:S08]  /*4dc0*/  LDC R12, c[0x0][0x8d8] ;  /* 0x00023600ff0c7b82 */ /* 0x000ef00000000800 */
[----:B------:R-:W4:Y:S01]  /*4dd0*/  LDC.64 R20, c[0x0][0x8c8] ;  /* 0x00023200ff147b82 */ /* 0x000f220000000a00 */
[----:B-1----:R-:W-:-:S04]  /*4de0*/  ISETP.NE.U32.AND P0, PT, R10, RZ, PT ;  /* 0x000000ff0a00720c */ /* 0x002fc80003f05070 */
[----:B------:R-:W-:-:S13]  /*4df0*/  ISETP.NE.AND.EX P0, PT, R11, RZ, PT, P0 ;  /* 0x000000ff0b00720c */ /* 0x000fda0003f05300 */
[----:B--234-:R-:W-:Y:S05]  /*4e00*/  @!P0 BRA `(.L_x_91) ;  /* 0x0000000000288947 */ /* 0x01cfea0003800000 */
        /* <DEDUP_REMOVED lines=10> */
.L_x_91:
[----:B------:R-:W1:Y:S01]  /*4eb0*/  S2R R24, SR_CTAID.Y ;  /* 0x0000000000187919 */ /* 0x000e620000002600 */
[-CC-:B------:R-:W-:Y:S01]  /*4ec0*/  SHF.R.U64 R31, R8, R12.reuse, R9.reuse ;  /* 0x0000000c081f7219 */ /* 0x180fe20000001209 */
[----:B------:R-:W2:Y:S01]  /*4ed0*/  LDC.64 R14, c[0x0][0x8e8] ;  /* 0x00023a00ff0e7b82 */ /* 0x000ea20000000a00 */
[----:B------:R-:W-:Y:S01]  /*4ee0*/  SHF.R.U32.HI R4, RZ, R12, R9 ;  /* 0x0000000cff047219 */ /* 0x000fe20000011609 */
[----:B------:R-:W-:Y:S01]  /*4ef0*/  ULDC UR4, c[0x0][0x150] ;  /* 0x0000540000047ab9 */ /* 0x000fe20000000800 */
[----:B------:R-:W-:Y:S01]  /*4f00*/  IADD3 R7, P0, RZ, -R31, RZ ;  /* 0x8000001fff077210 */ /* 0x000fe20007f1e0ff */
[----:B------:R-:W-:Y:S01]  /*4f10*/  IMAD.MOV.U32 R11, RZ, RZ, -0x1 ;  /* 0xffffffffff0b7424 */ /* 0x000fe200078e00ff */
[----:B------:R-:W-:-:S03]  /*4f20*/  I2FP.F32.U32 R9, R23 ;  /* 0x0000001700097245 */ /* 0x000fc60000201000 */
[----:B------:R-:W3:Y:S01]  /*4f30*/  LDC R8, c[0x0][0x8c0] ;  /* 0x00023000ff087b82 */ /* 0x000ee20000000800 */
[----:B------:R-:W-:Y:S02]  /*4f40*/  IMAD.X R5, RZ, RZ, ~R4, P0 ;  /* 0x000000ffff057224 */ /* 0x000fe400000e0e04 */
[----:B------:R-:W-:Y:S01]  /*4f50*/  FMUL R9, R9, UR4 ;  /* 0x0000000409097c20 */ /* 0x000fe20008400000 */
[----:B------:R-:W-:Y:S01]  /*4f60*/  ULDC UR4, c[0x0][0x154] ;  /* 0x0000550000047ab9 */ /* 0x000fe20000000800 */
[-C--:B------:R-:W-:Y:S02]  /*4f70*/  IMAD R6, R5, R20.reuse, RZ ;  /* 0x0000001405067224 */ /* 0x080fe400078e02ff */
[C---:B------:R-:W-:Y:S01]  /*4f80*/  IMAD.WIDE.U32 R4, R7.reuse, R20, R16 ;  /* 0x0000001407047225 */ /* 0x040fe200078e0010 */
[----:B------:R-:W4:Y:S01]  /*4f90*/  LDC R26, c[0x0][0x900] ;  /* 0x00024000ff1a7b82 */ /* 0x000f220000000800 */
[----:B------:R-:W5:Y:S02]  /*4fa0*/  F2I.U32.TRUNC.NTZ R9, R9 ;  /* 0x0000000900097305 */ /* 0x000f64000020f000 */
[----:B------:R-:W-:-:S04]  /*4fb0*/  IMAD R7, R7, R21, R6 ;  /* 0x0000001507077224 */ /* 0x000fc800078e0206 */
[----:B------:R-:W-:Y:S01]  /*4fc0*/  IMAD.IADD R5, R5, 0x1, R7 ;  /* 0x0000000105057824 */ /* 0x000fe200078e0207 */
[----:B------:R-:W4:Y:S01]  /*4fd0*/  LDC R20, c[0x0][0x8b0] ;  /* 0x00022c00ff147b82 */ /* 0x000f220000000800 */
[----:B--2---:R-:W-:-:S04]  /*4fe0*/  ISETP.NE.U32.AND P0, PT, R14, RZ, PT ;  /* 0x000000ff0e00720c */ /* 0x004fc80003f05070 */
[----:B------:R-:W-:-:S03]  /*4ff0*/  ISETP.NE.AND.EX P0, PT, R15, RZ, PT, P0 ;  /* 0x000000ff0f00720c */ /* 0x000fc60003f05300 */
[----:B------:R-:W2:Y:S01]  /*5000*/  LDC R6, c[0x0][0x144] ;  /* 0x00005100ff067b82 */ /* 0x000ea20000000800 */
[--C-:B---3--:R-:W-:Y:S02]  /*5010*/  SHF.R.U64 R12, R4, R8, R5.reuse ;  /* 0x00000008040c7219 */ /* 0x108fe40000001205 */
[----:B-1----:R-:W-:Y:S02]  /*5020*/  I2FP.F32.U32 R4, R24 ;  /* 0x0000001800047245 */ /* 0x002fe40000201000 */
[----:B------:R-:W-:Y:S02]  /*5030*/  SHF.R.U32.HI R5, RZ, R8, R5 ;  /* 0x00000008ff057219 */ /* 0x000fe40000011605 */
[----:B-----5:R-:W-:Y:S01]  /*5040*/  IADD3 R9, -R9, RZ, RZ ;  /* 0x000000ff09097210 */ /* 0x020fe20007ffe1ff */
[----:B------:R-:W1:Y:S01]  /*5050*/  LDC R21, c[0x0][0x148] ;  /* 0x00005200ff157b82 */ /* 0x000e620000000800 */
[----:B------:R-:W-:Y:S01]  /*5060*/  FMUL R7, R4, UR4 ;  /* 0x0000000404077c20 */ /* 0x000fe20008400000 */
[----:B----4-:R-:W-:-:S04]  /*5070*/  SHF.L.U32 R11, R11, R26, RZ ;  /* 0x0000001a0b0b7219 */ /* 0x010fc800000006ff */
[----:B------:R-:W-:Y:S02]  /*5080*/  LOP3.LUT R27, RZ, R11, RZ, 0x33, !PT ;  /* 0x0000000bff1b7212 */ /* 0x000fe400078e33ff */
[----:B------:R-:W3:Y:S01]  /*5090*/  LDC R25, c[0x0][0x8a8] ;  /* 0x00022a00ff197b82 */ /* 0x000ee20000000800 */
[-CC-:B------:R-:W-:Y:S02]  /*50a0*/  SHF.R.U64 R10, R12, R20.reuse, R5.reuse ;  /* 0x000000140c0a7219 */ /* 0x180fe40000001205 */
[----:B------:R-:W-:Y:S02]  /*50b0*/  SHF.R.U32.HI R5, RZ, R20, R5 ;  /* 0x00000014ff057219 */ /* 0x000fe40000011605 */
[----:B------:R4:W1:Y:S02]  /*50c0*/  F2I.U32.TRUNC.NTZ R20, R7 ;  /* 0x0000000700147305 */ /* 0x000864000020f000 */
[-CC-:B------:R-:W-:Y:S01]  /*50d0*/  SHF.R.U64 R13, R10, R26.reuse, R5.reuse ;  /* 0x0000001a0a0d7219 */ /* 0x180fe20000001205 */
[----:B------:R-:W1:Y:S01]  /*50e0*/  LDC R28, c[0x0][0x8f0] ;  /* 0x00023c00ff1c7b82 */ /* 0x000e620000000800 */
[-C--:B------:R-:W-:Y:S01]  /*50f0*/  SHF.R.U32.HI R5, RZ, R26.reuse, R5 ;  /* 0x0000001aff057219 */ /* 0x080fe20000011605 */
[----:B--2---:R-:W-:Y:S01]  /*5100*/  IMAD R23, R6, R9, R23 ;  /* 0x0000000906177224 */ /* 0x004fe200078e0217 */
[----:B------:R-:W-:Y:S01]  /*5110*/  SHF.L.U32 R26, R3, R26, RZ ;  /* 0x0000001a031a7219 */ /* 0x000fe200000006ff */
[----:B------:R-:W-:-:S04]  /*5120*/  IMAD.MOV.U32 R4, RZ, RZ, R13 ;  /* 0x000000ffff047224 */ /* 0x000fc800078e000d */
[----:B------:R-:W2:Y:S08]  /*5130*/  LDC R29, c[0x0][0x8e0] ;  /* 0x00023800ff1d7b82 */ /* 0x000eb00000000800 */
[----:B------:R-:W1:Y:S01]  /*5140*/  LDC R30, c[0x0][0x8b8] ;  /* 0x00022e00ff1e7b82 */ /* 0x000e620000000800 */
[----:B----4-:R-:W-:Y:S05]  /*5150*/  @!P0 BRA `(.L_x_92) ;  /* 0x0000000000288947 */ /* 0x010fea0003800000 */
[----:B------:R-:W4:Y:S02]  /*5160*/  LDC R4, c[0x0][0x8f4] ;  /* 0x00023d00ff047b82 */ /* 0x000f240000000800 */
[----:B----4-:R-:W-:-:S05]  /*5170*/  IADD3 R3, P0, R13, R4, RZ ;  /* 0x000000040d037210 */ /* 0x010fca0007f1e0ff */
        /* <DEDUP_REMOVED lines=8> */
.L_x_92:
[----:B------:R-:W-:Y:S01]  /*5200*/  ISETP.NE.AND P0, PT, R2, 0x1, PT ;  /* 0x000000010200780c */ /* 0x000fe20003f05270 */
[----:B-1----:R-:W-:Y:S01]  /*5210*/  IMAD.MOV R20, RZ, RZ, -R20 ;  /* 0x000000ffff147224 */ /* 0x002fe200078e0a14 */
[----:B------:R-:W-:Y:S01]  /*5220*/  SHF.R.U64 R3, R4, R28, R5 ;  /* 0x0000001c04037219 */ /* 0x000fe20000001205 */
[----:B---3--:R-:W-:Y:S01]  /*5230*/  VIADD R5, R25, 0xffffffff ;  /* 0xffffffff19057836 */ /* 0x008fe20000000000 */
[----:B------:R-:W-:Y:S02]  /*5240*/  LOP3.LUT R96, R10, R27, RZ, 0xc0, !PT ;  /* 0x0000001b0a607212 */ /* 0x000fe400078ec0ff */
[----:B------:R-:W-:Y:S01]  /*5250*/  R2UR UR47, R31 ;  /* 0x000000001f2f72ca */ /* 0x000fe200000e0000 */
[----:B------:R-:W-:Y:S01]  /*5260*/  IMAD.MOV R4, RZ, RZ, -R3 ;  /* 0x000000ffff047224 */ /* 0x000fe200078e0a03 */
[----:B------:R-:W-:Y:S01]  /*5270*/  LOP3.LUT R12, R12, R5, RZ, 0xc0, !PT ;  /* 0x000000050c0c7212 */ /* 0x000fe200078ec0ff */
[----:B------:R-:W-:Y:S02]  /*5280*/  IMAD R96, R26, R3, R96 ;  /* 0x000000031a607224 */ /* 0x000fe400078e0260 */
[----:B--2---:R-:W-:Y:S01]  /*5290*/  IMAD R3, R4, R29, R13 ;  /* 0x0000001d04037224 */ /* 0x004fe200078e020d */
[----:B------:R-:W-:Y:S01]  /*52a0*/  MOV R4, 0x1 ;  /* 0x0000000100047802 */ /* 0x000fe20000000f00 */
[----:B------:R-:W-:-:S02]  /*52b0*/  @P0 IMAD R23, R21, R20, R24 ;  /* 0x0000001415170224 */ /* 0x000fc400078e0218 */
[----:B------:R-:W-:Y:S02]  /*52c0*/  IMAD R3, R3, R25, R12 ;  /* 0x0000001903037224 */ /* 0x000fe400078e020c */
[----:B------:R-:W-:-:S05]  /*52d0*/  IMAD R96, R96, R30, R23 ;  /* 0x0000001e60607224 */ /* 0x000fca00078e0217 */
[----:B------:R-:W-:Y:S02]  /*52e0*/  SEL R98, R3, R96, !P0 ;  /* 0x0000006003627207 */ /* 0x000fe40004000000 */
[----:B------:R-:W-:-:S07]  /*52f0*/  SEL R96, R96, R3, !P0 ;  /* 0x0000000360607207 */ /* 0x000fce0004000000 */
.L_x_90:
[----:B------:R-:W-:Y:S01]  /*5300*/  LOP3.LUT P0, RZ, R4, 0xff, RZ, 0xc0, !PT ;  /* 0x000000ff04ff7812 */ /* 0x000fe2000780c0ff */
[----:B------:R-:W-:Y:S01]  /*5310*/  UIMAD.WIDE.U32 UR4, UR51, -0x55555555, URZ ;  /* 0xaaaaaaab330478a5 */ /* 0x000fe2000f8e003f */
[----:B------:R-:W-:Y:S01]  /*5320*/  IMAD.MOV.U32 R97, RZ, RZ, R0 ;  /* 0x000000ffff617224 */ /* 0x000fe200078e0000 */
[----:B------:R-:W-:Y:S02]  /*5330*/  UIADD3 UR42, UR42, 0x4, URZ ;  /* 0x000000042a2a7890 */ /* 0x000fe4000fffe03f */
[----:B------:R-:W-:-:S04]  /*5340*/  USHF.R.U32.HI UR4, URZ, 0x2, UR5 ;  /* 0x000000023f047899 */ /* 0x000fc80008011605 */
[----:B------:R-:W-:-:S04]  /*5350*/  UIMAD UR44, UR4, -0x6, UR51 ;  /* 0xfffffffa042c78a4 */ /* 0x000fc8000f8e0233 */
[----:B------:R-:W-:Y:S08]  /*5360*/  @P0 BRA `(.L_x_93) ;  /* 0xffffffc0007c0947 */ /* 0x000ff0000383ffff */
[----:B------:R-:W-:-:S13]  /*5370*/  PLOP3.LUT P0, PT, PT, PT, PT, 0x8, 0x0 ;  /* 0x000000000000781c */ /* 0x000fda0003f0e170 */
.L_x_17:
[----:B------:R-:W-:Y:S05]  /*5380*/  @P0 BRA `(.L_x_9) ;  /* 0x0000002800ec0947 */ /* 0x000fea0003800000 */
[----:B------:R-:W-:Y:S01]  /*5390*/  ULDC.64 UR6, c[0x0][0x588] ;  /* 0x0001620000067ab9 */ /* 0x000fe20000000a00 */
[----:B------:R-:W-:Y:S01]  /*53a0*/  ISETP.NE.U32.AND P1, PT, R101, RZ, PT ;  /* 0x000000ff6500720c */ /* 0x000fe20003f25070 */
[----:B------:R-:W-:-:S04]  /*53b0*/  DEPBAR.LE SB0, 0x0 ;  /* 0x000080000000791a */ /* 0x000fc80000000000 */
[----:B------:R-:W-:Y:S01]  /*53c0*/  ISETP.NE.U32.AND P0, PT, RZ, UR6, PT ;  /* 0x00000006ff007c0c */ /* 0x000fe2000bf05070 */
[----:B------:R-:W-:Y:S01]  /*53d0*/  BSSY B0, `(.L_x_94) ;  /* 0x0000015000007945 */ /* 0x000fe20003800000 */
[----:B------:R-:W-:Y:S02]  /*53e0*/  ISETP.NE.AND.EX P1, PT, R103, RZ, PT, P1 ;  /* 0x000000ff6700720c */ /* 0x000fe40003f25310 */
[----:B------:R-:W-:-:S13]  /*53f0*/  ISETP.NE.AND.EX P0, PT, RZ, UR7, PT, P0 ;  /* 0x00000007ff007c0c */ /* 0x000fda000bf05300 */
[----:B------:R-:W-:Y:S05]  /*5400*/  @P0 BRA P1, `(.L_x_95) ;  /* 0x0000000000440947 */ /* 0x000fea0000800000 */
[----:B------:R-:W-:-:S04]  /*5410*/  ISETP.NE.U32.AND P0, PT, R101, RZ, PT ;  /* 0x000000ff6500720c */ /* 0x000fc80003f05070 */
[----:B------:R-:W-:-:S13]  /*5420*/  ISETP.NE.AND.EX P0, PT, R103, RZ, PT, P0 ;  /* 0x000000ff6700720c */ /* 0x000fda0003f05300 */
[----:B------:R-:W-:Y:S05]  /*5430*/  @!P0 BRA `(.L_x_96) ;  /* 0x00000000002c8947 */ /* 0x000fea0003800000 */
[----:B------:R-:W-:-:S13]  /*5440*/  LOP3.LUT P0, RZ, R88, 0xff, RZ, 0xc0, !PT ;  /* 0x000000ff58ff7812 */ /* 0x000fda000780c0ff */
[----:B------:R-:W-:Y:S05]  /*5450*/  @!P0 BRA `(.L_x_97) ;  /* 0x0000000000108947 */ /* 0x000fea0003800000 */
[----:B-----5:R-:W-:-:S13]  /*5460*/  FSETP.NEU.AND P0, PT, R89, RZ, PT ;  /* 0x000000ff5900720b */ /* 0x020fda0003f0d000 */
[----:B------:R-:W-:Y:S05]  /*5470*/  @!P0 BREAK B0 ;  /* 0x0000000000008942 */ /* 0x000fea0003800000 */
[----:B------:R-:W-:Y:S05]  /*5480*/  @P0 BRA `(.L_x_95) ;  /* 0x0000000000240947 */ /* 0x000fea0003800000 */
[----:B------:R-:W-:Y:S05]  /*5490*/  BRA `(.L_x_9) ;  /* 0x0000002800a87947 */ /* 0x000fea0003800000 */
.L_x_97:
[----:B------:R-:W-:-:S04]  /*54a0*/  ISETP.NE.U32.AND P0, PT, RZ, UR6, PT ;  /* 0x00000006ff007c0c */ /* 0x000fc8000bf05070 */
[----:B------:R-:W-:-:S13]  /*54b0*/  ISETP.NE.AND.EX P0, PT, RZ, UR7, PT, P0 ;  /* 0x00000007ff007c0c */ /* 0x000fda000bf05300 */
[----:B------:R-:W-:Y:S05]  /*54c0*/  @!P0 BREAK B0 ;  /* 0x0000000000008942 */ /* 0x000fea0003800000 */
[----:B------:R-:W-:Y:S05]  /*54d0*/  @P0 BRA `(.L_x_95) ;  /* 0x0000000000100947 */ /* 0x000fea0003800000 */
[----:B------:R-:W-:Y:S05]  /*54e0*/  BRA `(.L_x_9) ;  /* 0x0000002800947947 */ /* 0x000fea0003800000 */
.L_x_96:
[----:B-----5:R-:W-:-:S13]  /*54f0*/  FSETP.NEU.AND P0, PT, R89, RZ, PT ;  /* 0x000000ff5900720b */ /* 0x020fda0003f0d000 */
[----:B------:R-:W-:Y:S05]  /*5500*/  @!P0 BREAK B0 ;  /* 0x0000000000008942 */ /* 0x000fea0003800000 */
[----:B------:R-:W-:Y:S05]  /*5510*/  @!P0 BRA `(.L_x_9) ;  /* 0x0000002800888947 */ /* 0x000fea0003800000 */
.L_x_95:
[----:B------:R-:W-:Y:S05]  /*5520*/  BSYNC B0 ;  /* 0x0000000000007941 */ /* 0x000fea0003800000 */
.L_x_94:
[----:B------:R-:W-:-:S04]  /*5530*/  LOP3.LUT R19, R19, 0x1, RZ, 0xfc, !PT ;  /* 0x0000000113137812 */ /* 0x000fc800078efcff */
[----:B------:R-:W-:-:S13]  /*5540*/  ISETP.NE.AND P0, PT, R19, 0x3, PT ;  /* 0x000000031300780c */ /* 0x000fda0003f05270 */
[----:B------:R-:W-:Y:S05]  /*5550*/  @!P0 BRA `(.L_x_98) ;  /* 0x0000000000048947 */ /* 0x000fea0003800000 */
[----:B------:R-:W-:Y:S01]  /*5560*/  BPT.TRAP 0x1 ;  /* 0x000000040000795c */ /* 0x000fe20000300000 */
.L_x_98:
[----:B------:R-:W3:Y:S01]  /*5570*/  S2UR UR5, SR_CgaCtaId ;  /* 0x00000000000579c3 */ /* 0x000ee20000008800 */
[----:B------:R-:W-:Y:S02]  /*5580*/  UMOV UR4, 0x400 ;  /* 0x0000040000047882 */ /* 0x000fe40000000000 */
[----:B---3--:R-:W-:-:S04]  /*5590*/  ULEA UR4, UR5, UR4, 0x18 ;  /* 0x0000000405047291 */ /* 0x008fc8000f8ec03f */
[----:B------:R-:W-:-:S04]  /*55a0*/  ULEA UR4, UR39, UR4, 0x3 ;  /* 0x0000000427047291 */ /* 0x000fc8000f8e183f */
[----:B------:R-:W-:-:S04]  /*55b0*/  UIADD3 UR4, UR4, 0x80, URZ ;  /* 0x0000008004047890 */ /* 0x000fc8000fffe03f */
[----:B------:R-:W-:-:S09]  /*55c0*/  UPRMT UR4, UR5, 0x654, UR4 ;  /* 0x0000065405047896 */ /* 0x000fd20008000004 */
[----:B------:R-:W-:Y:S01]  /*55d0*/  SYNCS.ARRIVE.TRANS64.RED.A1T0 RZ, [UR4], RZ ;  /* 0x000000ffffff79a7 */ /* 0x000fe20008100404 */
[----:B------:R-:W-:Y:S05]  /*55e0*/  BRA `(.L_x_9) ;  /* 0x0000002800547947 */ /* 0x000fea0003800000 */
.L_x_8:
[----:B------:R-:W-:Y:S01]  /*55f0*/  ULDC.64 UR4, c[0x0][0x8f8] ;  /* 0x00023e0000047ab9 */ /* 0x000fe20000000a00 */
[----:B------:R-:W-:Y:S01]  /*5600*/  PRMT R11, RZ, 0x7610, R11 ;  /* 0x00007610ff0b7816 */ /* 0x000fe2000000000b */
[----:B------:R-:W-:Y:S01]  /*5610*/  IMAD.MOV.U32 R20, RZ, RZ, -0x1 ;  /* 0xffffffffff147424 */ /* 0x000fe200078e00ff */
[----:B------:R-:W-:Y:S01]  /*5620*/  ISETP.GE.U32.AND P0, PT, R16, UR4, PT ;  /* 0x0000000410007c0c */ /* 0x000fe2000bf06070 */
[----:B------:R-:W-:Y:S02]  /*5630*/  IMAD.MOV.U32 R7, RZ, RZ, -0x1 ;  /* 0xffffffffff077424 */ /* 0x000fe400078e00ff */
[----:B------:R-:W-:Y:S01]  /*5640*/  IMAD.MOV.U32 R6, RZ, RZ, -0x1 ;  /* 0xffffffffff067424 */ /* 0x000fe200078e00ff */
[----:B------:R-:W-:-:S13]  /*5650*/  ISETP.GE.U32.AND.EX P0, PT, R17, UR5, PT, P0 ;  /* 0x0000000511007c0c */ /* 0x000fda000bf06100 */
[----:B------:R-:W-:Y:S05]  /*5660*/  @P0 BRA `(.L_x_99) ;  /* 0x0000000400580947 */ /* 0x000fea0003800000 */
[----:B------:R-:W1:Y:S01]  /*5670*/  LDC.64 R20, c[0x0][0x8d0] ;  /* 0x00023400ff147b82 */ /* 0x000e620000000a00 */
[----:B------:R-:W-:Y:S02]  /*5680*/  IMAD.MOV.U32 R14, RZ, RZ, R16 ;  /* 0x000000ffff0e7224 */ /* 0x000fe400078e0010 */
[----:B------:R-:W-:-:S05]  /*5690*/  IMAD.MOV.U32 R15, RZ, RZ, R17 ;  /* 0x000000ffff0f7224 */ /* 0x000fca00078e0011 */
        /* <DEDUP_REMOVED lines=10> */
[----:B------:R-:W-:Y:S01]  /*5740*/  IMAD.WIDE.U32 R6, R11, R20, RZ ;  /* 0x000000140b067225 */ /* 0x000fe200078e00ff */
[----:B------:R-:W-:-:S03]  /*5750*/  MOV R14, R13 ;  /* 0x0000000d000e7202 */ /* 0x000fc60000000f00 */
[----:B------:R-:W-:Y:S01]  /*5760*/  IMAD.X R15, RZ, RZ, RZ, P0 ;  /* 0x000000ffff0f7224 */ /* 0x000fe200000e06ff */
[----:B------:R-:W-:-:S05]  /*5770*/  IADD3 RZ, P0, R7, R12, RZ ;  /* 0x0000000c07ff7210 */ /* 0x000fca0007f1e0ff */
[----:B------:R-:W-:-:S08]  /*5780*/  IMAD.WIDE.U32.X R14, R23, R21, R14, P0 ;  /* 0x00000015170e7225 */ /* 0x000fd000000e040e */
.L_x_100:
[-CC-:B------:R-:W-:Y:S01]  /*5790*/  SHF.R.U64 R21, R14, R24.reuse, R15.reuse ;  /* 0x000000180e157219 */ /* 0x180fe2000000120f */
[----:B------:R-:W1:Y:S01]  /*57a0*/  LDC R20, c[0x0][0x8c0] ;  /* 0x00023000ff147b82 */ /* 0x000e620000000800 */
[----:B------:R-:W-:Y:S01]  /*57b0*/  SHF.R.U32.HI R6, RZ, R24, R15 ;  /* 0x00000018ff067219 */ /* 0x000fe2000001160f */
[----:B------:R-:W-:Y:S01]  /*57c0*/  ULDC UR4, c[0x0][0x150] ;  /* 0x0000540000047ab9 */ /* 0x000fe20000000800 */
[----:B------:R-:W-:Y:S01]  /*57d0*/  IADD3 R9, P0, RZ, -R21, RZ ;  /* 0x80000015ff097210 */ /* 0x000fe20007f1e0ff */
[----:B------:R-:W-:Y:S01]  /*57e0*/  IMAD.MOV.U32 R13, RZ, RZ, -0x1 ;  /* 0xffffffffff0d7424 */ /* 0x000fe200078e00ff */
[----:B------:R-:W-:-:S03]  /*57f0*/  I2FP.F32.U32 R11, R8 ;  /* 0x00000008000b7245 */ /* 0x000fc60000201000 */
[----:B------:R-:W2:Y:S01]  /*5800*/  LDC.64 R30, c[0x0][0x8e8] ;  /* 0x00023a00ff1e7b82 */ /* 0x000ea20000000a00 */
[----:B------:R-:W-:Y:S02]  /*5810*/  IMAD.X R7, RZ, RZ, ~R6, P0 ;  /* 0x000000ffff077224 */ /* 0x000fe400000e0e06 */
[----:B------:R-:W-:Y:S01]  /*5820*/  FMUL R11, R11, UR4 ;  /* 0x000000040b0b7c20 */ /* 0x000fe20008400000 */
[----:B------:R-:W-:Y:S01]  /*5830*/  ULDC UR4, c[0x0][0x154] ;  /* 0x0000550000047ab9 */ /* 0x000fe20000000800 */
[-C--:B------:R-:W-:Y:S02]  /*5840*/  IMAD R12, R7, R26.reuse, RZ ;  /* 0x0000001a070c7224 */ /* 0x080fe400078e02ff */
[C---:B------:R-:W-:Y:S01]  /*5850*/  IMAD.WIDE.U32 R6, R9.reuse, R26, R16 ;  /* 0x0000001a09067225 */ /* 0x040fe200078e0010 */
[----:B------:R-:W3:Y:S01]  /*5860*/  LDC R24, c[0x0][0x8b0] ;  /* 0x00022c00ff187b82 */ /* 0x000ee20000000800 */
[----:B------:R-:W4:Y:S02]  /*5870*/  F2I.U32.TRUNC.NTZ R11, R11 ;  /* 0x0000000b000b7305 */ /* 0x000f24000020f000 */
[----:B------:R-:W-:-:S04]  /*5880*/  IMAD R9, R9, R27, R12 ;  /* 0x0000001b09097224 */ /* 0x000fc800078e020c */
[----:B------:R-:W-:Y:S01]  /*5890*/  IMAD.IADD R7, R7, 0x1, R9 ;  /* 0x0000000107077824 */ /* 0x000fe200078e0209 */
[----:B------:R-:W3:Y:S04]  /*58a0*/  LDC R27, c[0x0][0x148] ;  /* 0x00005200ff1b7b82 */ /* 0x000ee80000000800 */
[----:B-1----:R-:W-:Y:S02]  /*58b0*/  SHF.R.U64 R14, R6, R20, R7 ;  /* 0x00000014060e7219 */ /* 0x002fe40000001207 */
[----:B------:R-:W-:Y:S02]  /*58c0*/  I2FP.F32.U32 R6, R10 ;  /* 0x0000000a00067245 */ /* 0x000fe40000201000 */
[----:B------:R-:W1:Y:S01]  /*58d0*/  LDC R9, c[0x0][0x144] ;  /* 0x00005100ff097b82 */ /* 0x000e620000000800 */
[----:B--2---:R-:W-:Y:S01]  /*58e0*/  ISETP.NE.U32.AND P0, PT, R30, RZ, PT ;  /* 0x000000ff1e00720c */ /* 0x004fe20003f05070 */
[----:B----4-:R-:W-:-:S02]  /*58f0*/  IMAD.MOV R11, RZ, RZ, -R11 ;  /* 0x000000ffff0b7224 */ /* 0x010fc400078e0a0b */
[----:B------:R-:W-:Y:S01]  /*5900*/  FMUL R12, R6, UR4 ;  /* 0x00000004060c7c20 */ /* 0x000fe20008400000 */
[----:B------:R-:W-:Y:S01]  /*5910*/  SHF.R.U32.HI R7, RZ, R20, R7 ;  /* 0x00000014ff077219 */ /* 0x000fe20000011607 */
[----:B------:R-:W-:Y:S01]  /*5920*/  ULDC UR4, c[0x0][0x900] ;  /* 0x0002400000047ab9 */ /* 0x000fe20000000800 */
[----:B------:R-:W-:Y:S01]  /*5930*/  ISETP.NE.AND.EX P0, PT, R31, RZ, PT, P0 ;  /* 0x000000ff1f00720c */ /* 0x000fe20003f05300 */
[----:B------:R2:W4:Y:S01]  /*5940*/  F2I.U32.TRUNC.NTZ R20, R12 ;  /* 0x0000000c00147305 */ /* 0x000522000020f000 */
[----:B------:R-:W2:Y:S01]  /*5950*/  LDC R26, c[0x0][0x8a8] ;  /* 0x00022a00ff1a7b82 */ /* 0x000ea20000000800 */
[-CC-:B---3--:R-:W-:Y:S02]  /*5960*/  SHF.R.U64 R23, R14, R24.reuse, R7.reuse ;  /* 0x000000180e177219 */ /* 0x188fe40000001207 */
[----:B------:R-:W-:Y:S02]  /*5970*/  SHF.R.U32.HI R6, RZ, R24, R7 ;  /* 0x00000018ff067219 */ /* 0x000fe40000011607 */
[----:B------:R-:W-:-:S02]  /*5980*/  SHF.L.U32 R24, R13, UR4, RZ ;  /* 0x000000040d187c19 */ /* 0x000fc400080006ff */
[--C-:B------:R-:W-:Y:S01]  /*5990*/  SHF.R.U64 R25, R23, UR4, R6.reuse ;  /* 0x0000000417197c19 */ /* 0x100fe20008001206 */
[----:B------:R-:W3:Y:S01]  /*59a0*/  LDC R28, c[0x0][0x8f0] ;  /* 0x00023c00ff1c7b82 */ /* 0x000ee20000000800 */
[----:B------:R-:W-:-:S03]  /*59b0*/  SHF.R.U32.HI R7, RZ, UR4, R6 ;  /* 0x00000004ff077c19 */ /* 0x000fc60008011606 */
[----:B------:R-:W-:-:S04]  /*59c0*/  IMAD.MOV.U32 R6, RZ, RZ, R25 ;  /* 0x000000ffff067224 */ /* 0x000fc800078e0019 */
[----:B------:R-:W2:Y:S01]  /*59d0*/  LDC R32, c[0x0][0x8e0] ;  /* 0x00023800ff207b82 */ /* 0x000ea20000000800 */
[----:B-1----:R-:W-:-:S07]  /*59e0*/  IMAD R29, R9, R11, R8 ;  /* 0x0000000b091d7224 */ /* 0x002fce00078e0208 */
        /* <DEDUP_REMOVED lines=10> */
[----:B--2---:R-:W-:-:S04]  /*5a90*/  IMAD.MOV.U32 R12, RZ, RZ, R9 ;  /* 0x000000ffff0c7224 */ /* 0x004fc800078e0009 */
[----:B------:R-:W-:-:S08]  /*5aa0*/  IMAD.WIDE.U32.X R6, R15, R31, R12, P0 ;  /* 0x0000001f0f067225 */ /* 0x000fd000000e040c */
.L_x_101:
[----:B------:R-:W-:Y:S01]  /*5ab0*/  ISETP.NE.AND P0, PT, R2, 0x1, PT ;  /* 0x000000010200780c */ /* 0x000fe20003f05270 */
[----:B------:R-:W-:Y:S01]  /*5ac0*/  USHF.L.U32 UR4, UR37, UR4, URZ ;  /* 0x0000000425047299 */ /* 0x000fe2000800063f */
[----:B------:R-:W-:Y:S01]  /*5ad0*/  LOP3.LUT R24, RZ, R24, RZ, 0x33, !PT ;  /* 0x00000018ff187212 */ /* 0x000fe200078e33ff */
[----:B--2---:R-:W-:Y:S01]  /*5ae0*/  VIADD R9, R26, 0xffffffff ;  /* 0xffffffff1a097836 */ /* 0x004fe20000000000 */
[----:B---3--:R-:W-:Y:S01]  /*5af0*/  SHF.R.U64 R7, R6, R28, R7 ;  /* 0x0000001c06077219 */ /* 0x008fe20000001207 */
[----:B------:R-:W-:Y:S01]  /*5b00*/  IMAD.MOV.U32 R11, RZ, RZ, 0x1 ;  /* 0x00000001ff0b7424 */ /* 0x000fe200078e00ff */
[----:B------:R-:W-:Y:S02]  /*5b10*/  IADD3 R20, -R20, RZ, RZ ;  /* 0x000000ff14147210 */ /* 0x000fe40007ffe1ff */
[----:B------:R-:W-:Y:S01]  /*5b20*/  LOP3.LUT R6, R23, R24, RZ, 0xc0, !PT ;  /* 0x0000001817067212 */ /* 0x000fe200078ec0ff */
[----:B------:R-:W-:Y:S01]  /*5b30*/  IMAD.MOV R8, RZ, RZ, -R7 ;  /* 0x000000ffff087224 */ /* 0x000fe200078e0a07 */
[----:B------:R-:W-:-:S03]  /*5b40*/  LOP3.LUT R9, R14, R9, RZ, 0xc0, !PT ;  /* 0x000000090e097212 */ /* 0x000fc600078ec0ff */
[----:B------:R-:W-:Y:S02]  /*5b50*/  @P0 IMAD R29, R27, R20, R10 ;  /* 0x000000141b1d0224 */ /* 0x000fe400078e020a */
[----:B------:R-:W-:Y:S02]  /*5b60*/  IMAD R20, R7, UR4, R6 ;  /* 0x0000000407147c24 */ /* 0x000fe4000f8e0206 */
[----:B------:R-:W-:Y:S02]  /*5b70*/  IMAD R6, R8, R32, R25 ;  /* 0x0000002008067224 */ /* 0x000fe400078e0219 */
[----:B-1----:R-:W-:Y:S02]  /*5b80*/  IMAD R20, R20, R33, R29 ;  /* 0x0000002114147224 */ /* 0x002fe400078e021d */
[----:B------:R-:W-:Y:S02]  /*5b90*/  IMAD R9, R6, R26, R9 ;  /* 0x0000001a06097224 */ /* 0x000fe400078e0209 */
[----:B------:R-:W-:-:S03]  /*5ba0*/  IMAD.MOV.U32 R6, RZ, RZ, R21 ;  /* 0x000000ffff067224 */ /* 0x000fc600078e0015 */
[----:B------:R-:W-:Y:S02]  /*5bb0*/  SEL R7, R9, R20, !P0 ;  /* 0x0000001409077207 */ /* 0x000fe40004000000 */
[----:B------:R-:W-:-:S07]  /*5bc0*/  SEL R20, R20, R9, !P0 ;  /* 0x0000000914147207 */ /* 0x000fce0004000000 */
.L_x_99:
[----:B------:R-:W-:-:S08]  /*5bd0*/  NOP ;  /* 0x0000000000007918 */ /* 0x000fd00000000000 */
[----:B------:R-:W1:-:S00]  /*5be0*/  USETMAXREG.DEALLOC.CTAPOOL 0x28 ;  /* 0x00000028000079c8 */ /* 0x000e4000080e0500 */
[----:B-1----:R-:W-:-:S13]  /*5bf0*/  ISETP.NE.AND P0, PT, R0, 0x1, PT ;  /* 0x000000010000780c */ /* 0x002fda0003f05270 */
[----:B------:R-:W-:Y:S05]  /*5c00*/  @!P0 BRA `(.L_x_9) ;  /* 0x0000002000cc8947 */ /* 0x000fea0003800000 */
[----:B------:R-:W-:Y:S05]  /*5c10*/  @!P3 BRA `(.L_x_102) ;  /* 0x0000001000b0b947 */ /* 0x000fea0003800000 */
[----:B------:R-:W-:-:S04]  /*5c20*/  PRMT R3, R3, 0x9910, RZ ;  /* 0x0000991003037816 */ /* 0x000fc800000000ff */
[----:B------:R-:W-:-:S04]  /*5c30*/  ISETP.NE.AND P0, PT, R3, RZ, PT ;  /* 0x000000ff0300720c */ /* 0x000fc80003f05270 */
[----:B------:R-:W-:-:S13]  /*5c40*/  ISETP.NE.OR P0, PT, R0, 0x2, !P0 ;  /* 0x000000020000780c */ /* 0x000fda0004705670 */
[----:B------:R-:W-:Y:S05]  /*5c50*/  @P0 BRA `(.L_x_9) ;  /* 0x0000002000b80947 */ /* 0x000fea0003800000 */
[----:B------:R-:W-:-:S13]  /*5c60*/  LOP3.LUT P1, RZ, R11, 0xff, RZ, 0xc0, !PT ;  /* 0x000000ff0bff7812 */ /* 0x000fda000782c0ff */
[----:B------:R-:W-:Y:S05]  /*5c70*/  @!P1 BRA `(.L_x_103) ;  /* 0x0000000000189947 */ /* 0x000fea0003800000 */
[----:B------:R-:W-:Y:S01]  /*5c80*/  UMOV UR4, 0x400 ;  /* 0x0000040000047882 */ /* 0x000fe20000000000 */
[----:B------:R-:W-:Y:S01]  /*5c90*/  IMAD.MOV.U32 R0, RZ, RZ, RZ ;  /* 0x000000ffff007224 */ /* 0x000fe200078e00ff */
[----:B------:R-:W-:-:S04]  /*5ca0*/  ULEA UR4, UR36, UR4, 0x18 ;  /* 0x0000000424047291 */ /* 0x000fc8000f8ec03f */
[----:B------:R-:W-:-:S05]  /*5cb0*/  SHF.L.U32 R0, R0, 0x1f, RZ ;  /* 0x0000001f00007819 */ /* 0x000fca00000006ff */
[----:B------:R-:W1:Y:S02]  /*5cc0*/  SYNCS.PHASECHK.TRANS64.TRYWAIT P0, [UR4+0xa8], R0 ;  /* 0x0000a800ff0075a7 */ /* 0x000e640008000144 */
[----:B-1----:R-:W-:Y:S05]  /*5cd0*/  @!P0 BRA `(.L_x_104) ;  /* 0x0000002400208947 */ /* 0x002fea0003800000 */
.L_x_103:
[----:B------:R-:W-:Y:S01]  /*5ce0*/  PRMT R9, RZ, 0x7610, R9 ;  /* 0x00007610ff097816 */ /* 0x000fe20000000009 */
[----:B------:R-:W-:Y:S06]  /*5cf0*/  @P2 BRA `(.L_x_105) ;  /* 0x0000000000242947 */ /* 0x000fec0003800000 */
[----:B------:R-:W-:Y:S02]  /*5d00*/  ULDC.64 UR4, c[0x0][0x588] ;  /* 0x0001620000047ab9 */ /* 0x000fe40000000a00 */
[----:B------:R-:W-:-:S04]  /*5d10*/  ISETP.NE.U32.AND P0, PT, RZ, UR4, PT ;  /* 0x00000004ff007c0c */ /* 0x000fc8000bf05070 */
[----:B------:R-:W-:-:S13]  /*5d20*/  ISETP.NE.AND.EX P0, PT, RZ, UR5, PT, P0 ;  /* 0x00000005ff007c0c */ /* 0x000fda000bf05300 */
[----:B------:R-:W-:Y:S05]  /*5d30*/  @!P0 BRA `(.L_x_106) ;  /* 0x00000000000c8947 */ /* 0x000fea0003800000 */
[----:B------:R2:W5:Y:S01]  /*5d40*/  LDG.E R11, desc[UR52][R4.64] ;  /* 0x00000034040b7981 */ /* 0x000562000c1e1900 */
[----:B------:R-:W-:Y:S01]  /*5d50*/  IMAD.MOV.U32 R9, RZ, RZ, 0x1 ;  /* 0x00000001ff097424 */ /* 0x000fe200078e00ff */
[----:B------:R-:W-:Y:S06]  /*5d60*/  BRA `(.L_x_105) ;  /* 0x0000000000087947 */ /* 0x000fec0003800000 */
.L_x_106:
[----:B------:R-:W3:Y:S01]  /*5d70*/  LDC R11, c[0x0][0x580] ;  /* 0x00016000ff0b7b82 */ /* 0x000ee20000000800 */
[----:B------:R-:W-:-:S07]  /*5d80*/  IMAD.MOV.U32 R9, RZ, RZ, 0x1 ;  /* 0x00000001ff097424 */ /* 0x000fce00078e00ff */
.L_x_105:
[----:B-1----:R-:W-:Y:S01]  /*5d90*/  IMAD.MOV.U32 R0, RZ, RZ, 0x1 ;  /* 0x00000001ff007424 */ /* 0x002fe200078e00ff */
[----:B------:R-:W-:Y:S06]  /*5da0*/  @!P1 BRA `(.L_x_107) ;  /* 0x0000000c00dc9947 */ /* 0x000fec0003800000 */
[----:B------:R-:W1:Y:S01]  /*5db0*/  LDC R3, c[0x0][0x8a8] ;  /* 0x00022a00ff037b82 */ /* 0x000e620000000800 */
[----:B------:R-:W-:Y:S01]  /*5dc0*/  MOV R0, 0xffffffff ;  /* 0xffffffff00007802 */ /* 0x000fe20000000f00 */
[----:B------:R-:W-:Y:S01]  /*5dd0*/  ULDC UR4, c[0x0][0x900] ;  /* 0x0002400000047ab9 */ /* 0x000fe20000000800 */
[----:B------:R-:W-:Y:S01]  /*5de0*/  LOP3.LUT R10, R19, 0x2, RZ, 0xfc, !PT ;  /* 0x00000002130a7812 */ /* 0x000fe200078efcff */
[----:B------:R-:W-:Y:S01]  /*5df0*/  ULDC.64 UR6, c[0x0][0x198] ;  /* 0x0000660000067ab9 */ /* 0x000fe20000000a00 */
[----:B------:R-:W-:Y:S01]  /*5e00*/  SHF.L.U32 R8, R0, UR4, RZ ;  /* 0x0000000400087c19 */ /* 0x000fe200080006ff */
[----:B------:R-:W-:Y:S01]  /*5e10*/  IMAD.MOV.U32 R0, RZ, RZ, 0x1 ;  /* 0x00000001ff007424 */ /* 0x000fe200078e00ff */
[----:B------:R-:W-:Y:S02]  /*5e20*/  USHF.L.U32 UR13, UR37, UR4, URZ ;  /* 0x00000004250d7299 */ /* 0x000fe4000800063f */
[----:B------:R-:W-:Y:S01]  /*5e30*/  LOP3.LUT R8, RZ, R8, RZ, 0x33, !PT ;  /* 0x00000008ff087212 */ /* 0x000fe200078e33ff */
[----:B------:R-:W-:Y:S01]  /*5e40*/  ULDC.64 UR14, c[0x0][0x588] ;  /* 0x00016200000e7ab9 */ /* 0x000fe20000000a00 */
[----:B------:R-:W-:Y:S01]  /*5e50*/  ULDC.64 UR22, c[0x0][0x8f8] ;  /* 0x00023e0000167ab9 */ /* 0x000fe20000000a00 */
[----:B------:R-:W-:Y:S01]  /*5e60*/  ULDC.64 UR24, c[0x0][0x590] ;  /* 0x0001640000187ab9 */ /* 0x000fe20000000a00 */
[----:B-1----:R-:W-:-:S07]  /*5e70*/  VIADD R3, R3, 0xffffffff ;  /* 0xffffffff03037836 */ /* 0x002fce0000000000 */
.L_x_139:
[----:B------:R-:W-:Y:S02]  /*5e80*/  ISETP.NE.U32.AND P0, PT, RZ, UR24, PT ;  /* 0x00000018ff007c0c */ /* 0x000fe4000bf05070 */
[----:B------:R-:W-:Y:S02]  /*5e90*/  R2UR UR19, R20 ;  /* 0x00000000141372ca */ /* 0x000fe400000e0000 */
[----:B------:R-:W-:Y:S02]  /*5ea0*/  R2UR UR18, R7 ;  /* 0x00000000071272ca */ /* 0x000fe400000e0000 */
[----:B------:R-:W-:-:S09]  /*5eb0*/  ISETP.NE.AND.EX P0, PT, RZ, UR25, PT, P0 ;  /* 0x00000019ff007c0c */ /* 0x000fd2000bf05300 */
[----:B------:R-:W-:Y:S02]  /*5ec0*/  USHF.L.U32 UR19, UR19, 0x7, URZ ;  /* 0x0000000713137899 */ /* 0x000fe4000800063f */
[----:B------:R-:W-:Y:S02]  /*5ed0*/  USHF.L.U32 UR18, UR18, 0x7, URZ ;  /* 0x0000000712127899 */ /* 0x000fe4000800063f */
[----:B---34-:R-:W-:Y:S10]  /*5ee0*/  @!P0 BRA `(.L_x_108) ;  /* 0x00000000002c8947 */ /* 0x018ff40003800000 */
[----:B------:R-:W-:-:S04]  /*5ef0*/  ISETP.NE.U32.AND P1, PT, RZ, UR14, PT ;  /* 0x0000000eff007c0c */ /* 0x000fc8000bf25070 */
[----:B------:R-:W-:-:S13]  /*5f00*/  ISETP.NE.AND.EX P1, PT, RZ, UR15, PT, P1 ;  /* 0x0000000fff007c0c */ /* 0x000fda000bf25310 */
[----:B------:R-:W-:Y:S05]  /*5f10*/  @!P1 BRA `(.L_x_109) ;  /* 0x0000000000189947 */ /* 0x000fea0003800000 */
[----:B--2---:R-:W1:Y:S01]  /*5f20*/  LDC.64 R4, c[0x0][0x588] ;  /* 0x00016200ff047b82 */ /* 0x004e620000000a00 */
[----:B------:R-:W-:-:S04]  /*5f30*/  IMAD R7, R6, UR24, RZ ;  /* 0x0000001806077c24 */ /* 0x000fc8000f8e02ff */
[----:B-1----:R-:W-:-:S05]  /*5f40*/  IMAD.WIDE R4, R7, 0x4, R4 ;  /* 0x0000000407047825 */ /* 0x002fca00078e0204 */
[----:B---3-5:R1:W5:Y:S01]  /*5f50*/  LDG.E R11, desc[UR52][R4.64] ;  /* 0x00000034040b7981 */ /* 0x028362000c1e1900 */
[----:B------:R-:W-:Y:S01]  /*5f60*/  IMAD.MOV.U32 R9, RZ, RZ, 0x1 ;  /* 0x00000001ff097424 */ /* 0x000fe200078e00ff */
[----:B------:R-:W-:Y:S06]  /*5f70*/  BRA `(.L_x_108) ;  /* 0x0000000000087947 */ /* 0x000fec0003800000 */
.L_x_109:
[----:B---3-5:R-:W4:Y:S01]  /*5f80*/  LDC R11, c[0x0][0x580] ;  /* 0x00016000ff0b7b82 */ /* 0x028f220000000800 */
[----:B------:R-:W-:-:S07]  /*5f90*/  IMAD.MOV.U32 R9, RZ, RZ, 0x1 ;  /* 0x00000001ff097424 */ /* 0x000fce00078e00ff */
.L_x_108:
[----:B------:R-:W-:Y:S05]  /*5fa0*/  @!P0 BRA `(.L_x_110) ;  /* 0x00000000001c8947 */ /* 0x000fea0003800000 */
[----:B------:R-:W-:-:S13]  /*5fb0*/  LOP3.LUT P2, RZ, R9, 0xff, RZ, 0xc0, !PT ;  /* 0x000000ff09ff7812 */ /* 0x000fda000784c0ff */
[----:B-12---:R-:W1:Y:S02]  /*5fc0*/  @!P2 LDC.64 R4, c[0x0][0x588] ;  /* 0x00016200ff04ab82 */ /* 0x006e640000000a00 */
[----:B-1----:R-:W-:-:S04]  /*5fd0*/  @!P2 ISETP.NE.U32.AND P0, PT, R4, RZ, PT ;  /* 0x000000ff0400a20c */ /* 0x002fc80003f05070 */
[----:B------:R-:W-:Y:S02]  /*5fe0*/  @!P2 ISETP.NE.AND.EX P1, PT, R5, RZ, PT, P0 ;  /* 0x000000ff0500a20c */ /* 0x000fe40003f25300 */
[----:B---345:R-:W-:Y:S02]  /*5ff0*/  @P2 FSETP.EQ.AND P0, PT, R11, RZ, PT ;  /* 0x000000ff0b00220b */ /* 0x038fe40003f02000 */
[----:B------:R-:W-:Y:S01]  /*6000*/  @!P2 PLOP3.LUT P0, PT, P1, PT, PT, 0x8, 0x0 ;  /* 0x000000000000a81c */ /* 0x000fe20000f0e170 */
[----:B------:R-:W-:-:S12]  /*6010*/  BRA `(.L_x_111) ;  /* 0x0000000000047947 */ /* 0x000fd80003800000 */
.L_x_110:
[----:B---345:R-:W-:-:S13]  /*6020*/  FSETP.EQ.AND P0, PT, R11, RZ, PT ;  /* 0x000000ff0b00720b */ /* 0x038fda0003f02000 */
.L_x_111:
[----:B------:R-:W-:Y:S02]  /*6030*/  ISETP.NE.AND P2, PT, R10, 0x3, PT ;  /* 0x000000030a00780c */ /* 0x000fe40003f45270 */
[----:B------:R-:W-:-:S04]  /*6040*/  ELECT P1, URZ, PT ;  /* 0x00000000003f782f */ /* 0x000fc80003820000 */
[----:B------:R-:W-:-:S07]  /*6050*/  PLOP3.LUT P0, PT, P1, P0, PT, 0x20, 0x0 ;  /* 0x000000000000781c */ /* 0x000fce0000f00470 */
[----:B------:R-:W-:Y:S06]  /*6060*/  @!P2 BRA `(.L_x_112) ;  /* 0x000000000004a947 */ /* 0x000fec0003800000 */
[----:B------:R-:W-:Y:S01]  /*6070*/  BPT.TRAP 0x1 ;  /* 0x000000040000795c */ /* 0x000fe20000300000 */
.L_x_112:
[----:B------:R-:W3:Y:S01]  /*6080*/  S2UR UR36, SR_CgaCtaId ;  /* 0x00000000002479c3 */ /* 0x000ee20000008800 */
[----:B------:R-:W-:Y:S01]  /*6090*/  UMOV UR4, 0x400 ;  /* 0x0000040000047882 */ /* 0x000fe20000000000 */
[----:B-12---:R-:W-:Y:S01]  /*60a0*/  SHF.L.U32 R4, R0, 0x1f, RZ ;  /* 0x0000001f00047819 */ /* 0x006fe200000006ff */
[----:B---3--:R-:W-:-:S09]  /*60b0*/  ULEA UR4, UR36, UR4, 0x18 ;  /* 0x0000000424047291 */ /* 0x008fd2000f8ec03f */
[----:B------:R-:W1:Y:S02]  /*60c0*/  SYNCS.PHASECHK.TRANS64.TRYWAIT P1, [UR4+0x80], R4 ;  /* 0x00008004ff0075a7 */ /* 0x000e640008020144 */
[----:B-1----:R-:W-:Y:S05]  /*60d0*/  @!P1 BRA `(.L_x_113) ;  /* 0x0000002000389947 */ /* 0x002fea0003800000 */
.L_x_173:
[----:B------:R-:W-:Y:S04]  /*60e0*/  BSSY B0, `(.L_x_114) ;  /* 0x000000e000007945 */ /* 0x000fe80003800000 */
[----:B------:R-:W-:Y:S05]  /*60f0*/  @!P0 BRA `(.L_x_115) ;  /* 0x0000000000308947 */ /* 0x000fea0003800000 */
[----:B------:R-:W-:Y:S01]  /*6100*/  R2UR UR20, R6 ;  /* 0x00000000061472ca */ /* 0x000fe200000e0000 */
[----:B------:R-:W-:Y:S02]  /*6110*/  UIADD3 UR8, UP0, UR6, 0x3f0, URZ ;  /* 0x000003f006087890 */ /* 0x000fe4000ff1e03f */
[----:B------:R-:W-:Y:S02]  /*6120*/  UIADD3 UR16, UR4, 0x200, URZ ;  /* 0x0000020004107890 */ /* 0x000fe4000fffe03f */
[----:B------:R-:W-:Y:S02]  /*6130*/  UIADD3 UR17, UR4, 0x60, URZ ;  /* 0x0000006004117890 */ /* 0x000fe4000fffe03f */
[----:B------:R-:W-:Y:S01]  /*6140*/  UIADD3.X UR9, URZ, UR7, URZ, UP0, !UPT ;  /* 0x000000073f097290 */ /* 0x000fe200087fe43f */
[----:B------:R-:W-:Y:S01]  /*6150*/  UMOV UR10, 0x0 ;  /* 0x00000000000a7882 */ /* 0x000fe20000000000 */
[----:B------:R-:W-:-:S07]  /*6160*/  UMOV UR11, 0x10000000 ;  /* 0x10000000000b7882 */ /* 0x000fce0000000000 */
[----:B------:R2:W-:Y:S02]  /*6170*/  UTMALDG.3D [UR16], [UR8], desc[UR10] ;  /* 0x00000a10080075b4 */ /* 0x0005e40008011000 */
[----:B--2---:R-:W-:Y:S05]  /*6180*/  @!P2 BRA `(.L_x_116) ;  /* 0x000000000004a947 */ /* 0x004fea0003800000 */
[----:B------:R-:W-:Y:S01]  /*6190*/  BPT.TRAP 0x1 ;  /* 0x000000040000795c */ /* 0x000fe20000300000 */
.L_x_116:
[----:B-1----:R-:W1:Y:S02]  /*61a0*/  LDC R5, c[0x0][0x800] ;  /* 0x00020000ff057b82 */ /* 0x002e640000000800 */
[----:B-1----:R2:W-:Y:S02]  /*61b0*/  SYNCS.ARRIVE.TRANS64.RED.A0TR RZ, [UR4+0x60], R5 ;  /* 0x00006005ffff79a7 */ /* 0x0025e40008300404 */
.L_x_115:
[----:B------:R-:W-:Y:S05]  /*61c0*/  BSYNC B0 ;  /* 0x0000000000007941 */ /* 0x000fea0003800000 */
.L_x_114:
[----:B------:R-:W-:Y:S05]  /*61d0*/  @!P2 BRA `(.L_x_117) ;  /* 0x000000000004a947 */ /* 0x000fea0003800000 */
[----:B------:R-:W-:Y:S01]  /*61e0*/  BPT.TRAP 0x1 ;  /* 0x000000040000795c */ /* 0x000fe20000300000 */
.L_x_117:
[----:B------:R-:W-:-:S04]  /*61f0*/  UIADD3 UR5, UR4, 0x60, URZ ;  /* 0x0000006004057890 */ /* 0x000fc8000fffe03f */
[----:B------:R-:W-:-:S09]  /*6200*/  UPRMT UR5, UR36, 0x654, UR5 ;  /* 0x0000065424057896 */ /* 0x000fd20008000005 */
[----:B------:R-:W-:Y:S01]  /*6210*/  SYNCS.ARRIVE.TRANS64.RED.A1T0 RZ, [UR5], RZ ;  /* 0x000000ffffff79a7 */ /* 0x000fe20008100405 */
[----:B------:R-:W-:Y:S05]  /*6220*/  @!P2 BRA `(.L_x_118) ;  /* 0x000000000004a947 */ /* 0x000fea0003800000 */
[----:B------:R-:W-:Y:S01]  /*6230*/  BPT.TRAP 0x1 ;  /* 0x000000040000795c */ /* 0x000fe20000300000 */
.L_x_118:
[----:B------:R-:W3:Y:S02]  /*6240*/  SYNCS.PHASECHK.TRANS64.TRYWAIT P1, [UR4+0x88], R4 ;  /* 0x00008804ff0075a7 */ /* 0x000ee40008020144 */
[----:B---3--:R-:W-:Y:S05]  /*6250*/  @!P1 BRA `(.L_x_119) ;  /* 0x0000001c00f09947 */ /* 0x008fea0003800000 */
.L_x_174:
[----:B------:R-:W-:Y:S04]  /*6260*/  BSSY B0, `(.L_x_120) ;  /* 0x0000010000007945 */ /* 0x000fe80003800000 */
[----:B------:R-:W-:Y:S05]  /*6270*/  @!P0 BRA `(.L_x_121) ;  /* 0x0000000000388947 */ /* 0x000fea0003800000 */
[----:B------:R-:W-:Y:S01]  /*6280*/  UIADD3 UR16, UP0, UR6, 0x3f0, URZ ;  /* 0x000003f006107890 */ /* 0x000fe2000ff1e03f */
[----:B------:R-:W-:Y:S01]  /*6290*/  R2UR UR12, R6 ;  /* 0x00000000060c72ca */ /* 0x000fe200000e0000 */
[----:B------:R-:W-:Y:S02]  /*62a0*/  UIADD3 UR10, UR18, 0x20, URZ ;  /* 0x00000020120a7890 */ /* 0x000fe4000fffe03f */
[----:B------:R-:W-:Y:S02]  /*62b0*/  UIADD3 UR8, UR4, 0x2200, URZ ;  /* 0x0000220004087890 */ /* 0x000fe4000fffe03f */
[----:B------:R-:W-:Y:S02]  /*62c0*/  UIADD3 UR9, UR4, 0x68, URZ ;  /* 0x0000006804097890 */ /* 0x000fe4000fffe03f */
[----:B------:R-:W-:Y:S01]  /*62d0*/  UIADD3.X UR17, URZ, UR7, URZ, UP0, !UPT ;  /* 0x000000073f117290 */ /* 0x000fe200087fe43f */
[----:B------:R-:W-:Y:S01]  /*62e0*/  UMOV UR20, 0x0 ;  /* 0x0000000000147882 */ /* 0x000fe20000000000 */
[----:B------:R-:W-:Y:S01]  /*62f0*/  UMOV UR21, 0x10000000 ;  /* 0x1000000000157882 */ /* 0x000fe20000000000 */
[----:B------:R-:W-:-:S06]  /*6300*/  UMOV UR11, UR19 ;  /* 0x00000013000b7c82 */ /* 0x000fcc0008000000 */
[----:B------:R3:W-:Y:S02]  /*6310*/  UTMALDG.3D [UR8], [UR16], desc[UR20] ;  /* 0x00001408100075b4 */ /* 0x0007e40008011000 */
[----:B---3--:R-:W-:Y:S05]  /*6320*/  @!P2 BRA `(.L_x_122) ;  /* 0x000000000004a947 */ /* 0x008fea0003800000 */
[----:B------:R-:W-:Y:S01]  /*6330*/  BPT.TRAP 0x1 ;  /* 0x000000040000795c */ /* 0x000fe20000300000 */
.L_x_122:
[----:B-12---:R-:W1:Y:S02]  /*6340*/  LDC R5, c[0x0][0x800] ;  /* 0x00020000ff057b82 */ /* 0x006e640000000800 */
[----:B-1----:R3:W-:Y:S02]  /*6350*/  SYNCS.ARRIVE.TRANS64.RED.A0TR RZ, [UR4+0x68], R5 ;  /* 0x00006805ffff79a7 */ /* 0x0027e40008300404 */
.L_x_121:
[----:B------:R-:W-:Y:S05]  /*6360*/  BSYNC B0 ;  /* 0x0000000000007941 */ /* 0x000fea0003800000 */
.L_x_120:
[----:B------:R-:W-:Y:S05]  /*6370*/  @!P2 BRA `(.L_x_123) ;  /* 0x000000000004a947 */ /* 0x000fea0003800000 */
[----:B------:R-:W-:Y:S01]  /*6380*/  BPT.TRAP 0x1 ;  /* 0x000000040000795c */ /* 0x000fe20000300000 */
.L_x_123:
[----:B------:R-:W-:-:S04]  /*6390*/  UIADD3 UR5, UR4, 0x68, URZ ;  /* 0x0000006804057890 */ /* 0x000fc8000fffe03f */
[----:B------:R-:W-:-:S09]  /*63a0*/  UPRMT UR5, UR36, 0x654, UR5 ;  /* 0x0000065424057896 */ /* 0x000fd20008000005 */
[----:B------:R-:W-:Y:S01]  /*63b0*/  SYNCS.ARRIVE.TRANS64.RED.A1T0 RZ, [UR5], RZ ;  /* 0x000000ffffff79a7 */ /* 0x000fe20008100405 */
[----:B------:R-:W-:Y:S05]  /*63c0*/  @!P2 BRA `(.L_x_124) ;  /* 0x000000000004a947 */ /* 0x000fea0003800000 */
[----:B------:R-:W-:Y:S01]  /*63d0*/  BPT.TRAP 0x1 ;  /* 0x000000040000795c */ /* 0x000fe20000300000 */
.L_x_124:
[----:B------:R-:W4:Y:S02]  /*63e0*/  SYNCS.PHASECHK.TRANS64.TRYWAIT P1, [UR4+0x90], R4 ;  /* 0x00009004ff0075a7 */ /* 0x000f240008020144 */
[----:B----4-:R-:W-:Y:S05]  /*63f0*/  @!P1 BRA `(.L_x_125) ;  /* 0x0000001c00a09947 */ /* 0x010fea0003800000 */
.L_x_175:
        /* <DEDUP_REMOVED lines=12> */
[----:B----4-:R-:W-:Y:S05]  /*64c0*/  @!P2 BRA `(.L_x_128) ;  /* 0x000000000004a947 */ /* 0x010fea0003800000 */
[----:B------:R-:W-:Y:S01]  /*64d0*/  BPT.TRAP 0x1 ;  /* 0x000000040000795c */ /* 0x000fe20000300000 */
.L_x_128:
[----:B-123--:R-:W1:Y:S02]  /*64e0*/  LDC R5, c[0x0][0x800] ;  /* 0x00020000ff057b82 */ /* 0x00ee640000000800 */
[----:B-1----:R4:W-:Y:S02]  /*64f0*/  SYNCS.ARRIVE.TRANS64.RED.A0TR RZ, [UR4+0x70], R5 ;  /* 0x00007005ffff79a7 */ /* 0x0029e40008300404 */
.L_x_127:
[----:B------:R-:W-:Y:S05]  /*6500*/  BSYNC B0 ;  /* 0x0000000000007941 */ /* 0x000fea0003800000 */
.L_x_126:
[----:B------:R-:W-:Y:S05]  /*6510*/  @!P2 BRA `(.L_x_129) ;  /* 0x000000000004a947 */ /* 0x000fea0003800000 */
[----:B------:R-:W-:Y:S01]  /*6520*/  BPT.TRAP 0x1 ;  /* 0x000000040000795c */ /* 0x000fe20000300000 */
.L_x_129:
[----:B------:R-:W-:-:S04]  /*6530*/  UIADD3 UR5, UR4, 0x70, URZ ;  /* 0x0000007004057890 */ /* 0x000fc8000fffe03f */
[----:B------:R-:W-:-:S09]  /*6540*/  UPRMT UR5, UR36, 0x654, UR5 ;  /* 0x0000065424057896 */ /* 0x000fd20008000005 */
[----:B------:R-:W-:Y:S01]  /*6550*/  SYNCS.ARRIVE.TRANS64.RED.A1T0 RZ, [UR5], RZ ;  /* 0x000000ffffff79a7 */ /* 0x000fe20008100405 */
[----:B------:R-:W-:Y:S05]  /*6560*/  @!P2 BRA `(.L_x_130) ;  /* 0x000000000004a947 */ /* 0x000fea0003800000 */
[----:B------:R-:W-:Y:S01]  /*6570*/  BPT.TRAP 0x1 ;  /* 0x000000040000795c */ /* 0x000fe20000300000 */
.L_x_130:
[----:B------:R-:W5:Y:S02]  /*6580*/  SYNCS.PHASECHK.TRANS64.TRYWAIT P1, [UR4+0x98], R4 ;  /* 0x00009804ff0075a7 */ /* 0x000f640008020144 */
[----:B-----5:R-:W-:Y:S05]  /*6590*/  @!P1 BRA `(.L_x_131) ;  /* 0x0000001c00509947 */ /* 0x020fea0003800000 */
.L_x_176:
[----:B------:R-:W-:Y:S04]  /*65a0*/  BSSY B0, `(.L_x_132) ;  /* 0x0000010000007945 */ /* 0x000fe80003800000 */
[----:B------:R-:W-:Y:S05]  /*65b0*/  @!P0 BRA `(.L_x_133) ;  /* 0x0000000000388947 */ /* 0x000fea0003800000 */
[----:B------:R-:W-:Y:S01]  /*65c0*/  R2UR UR12, R6 ;  /* 0x00000000060c72ca */ /* 0x000fe200000e0000 */
[----:B------:R-:W-:Y:S02]  /*65d0*/  UIADD3 UR16, UP0, UR6, 0x3f0, URZ ;  /* 0x000003f006107890 */ /* 0x000fe4000ff1e03f */
        /* <DEDUP_REMOVED lines=8> */
[----:B-1----:R-:W-:Y:S05]  /*6660*/  @!P2 BRA `(.L_x_134) ;  /* 0x000000000004a947 */ /* 0x002fea0003800000 */
[----:B------:R-:W-:Y:S01]  /*6670*/  BPT.TRAP 0x1 ;  /* 0x000000040000795c */ /* 0x000fe20000300000 */
.L_x_134:
[----:B------:R-:W1:Y:S02]  /*6680*/  LDC R4, c[0x0][0x800] ;  /* 0x00020000ff047b82 */ /* 0x000e640000000800 */
[----:B-1----:R1:W-:Y:S02]  /*6690*/  SYNCS.ARRIVE.TRANS64.RED.A0TR RZ, [UR4+0x78], R4 ;  /* 0x00007804ffff79a7 */ /* 0x0023e40008300404 */
.L_x_133:
[----:B------:R-:W-:Y:S05]  /*66a0*/  BSYNC B0 ;  /* 0x0000000000007941 */ /* 0x000fea0003800000 */
.L_x_132:
[----:B------:R-:W-:Y:S05]  /*66b0*/  @!P2 BRA `(.L_x_135) ;  /* 0x000000000004a947 */ /* 0x000fea0003800000 */
[----:B------:R-:W-:Y:S01]  /*66c0*/  BPT.TRAP 0x1 ;  /* 0x000000040000795c */ /* 0x000fe20000300000 */
.L_x_135:
[----:B------:R-:W-:Y:S01]  /*66d0*/  IADD3 R16, P0, R16, UR40, RZ ;  /* 0x0000002810107c10 */ /* 0x000fe2000ff1e0ff */
[----:B------:R-:W-:Y:S01]  /*66e0*/  UIADD3 UR4, UR4, 0x78, URZ ;  /* 0x0000007804047890 */ /* 0x000fe2000fffe03f */
[----:B------:R-:W-:Y:S01]  /*66f0*/  LOP3.LUT R0, R0, 0x1, RZ, 0x3c, !PT ;  /* 0x0000000100007812 */ /* 0x000fe200078e3cff */
[----:B------:R-:W-:Y:S01]  /*6700*/  IMAD.MOV.U32 R20, RZ, RZ, -0x1 ;  /* 0xffffffffff147424 */ /* 0x000fe200078e00ff */
[----:B------:R-:W-:Y:S01]  /*6710*/  IADD3.X R17, R17, UR38, RZ, P0, !PT ;  /* 0x0000002611117c10 */ /* 0x000fe200087fe4ff */
[----:B------:R-:W-:Y:S01]  /*6720*/  UPRMT UR4, UR36, 0x654, UR4 ;  /* 0x0000065424047896 */ /* 0x000fe20008000004 */
[----:B------:R-:W-:Y:S01]  /*6730*/  ISETP.GE.U32.AND P0, PT, R16, UR22, PT ;  /* 0x0000001610007c0c */ /* 0x000fe2000bf06070 */
[----:B------:R-:W-:Y:S01]  /*6740*/  IMAD.MOV.U32 R7, RZ, RZ, -0x1 ;  /* 0xffffffffff077424 */ /* 0x000fe200078e00ff */
[----:B-1----:R-:W-:Y:S01]  /*6750*/  PRMT R4, RZ, 0x7610, R4 ;  /* 0x00007610ff047816 */ /* 0x002fe20000000004 */
[----:B------:R-:W-:Y:S01]  /*6760*/  IMAD.MOV.U32 R6, RZ, RZ, -0x1 ;  /* 0xffffffffff067424 */ /* 0x000fe200078e00ff */
[----:B------:R-:W-:-:S04]  /*6770*/  ISETP.GE.U32.AND.EX P0, PT, R17, UR23, PT, P0 ;  /* 0x0000001711007c0c */ /* 0x000fc8000bf06100 */
[----:B------:R-:W-:Y:S09]  /*6780*/  SYNCS.ARRIVE.TRANS64.RED.A1T0 RZ, [UR4], RZ ;  /* 0x000000ffffff79a7 */ /* 0x000ff20008100404 */
[----:B------:R-:W-:Y:S05]  /*6790*/  @P0 BRA `(.L_x_136) ;  /* 0x0000000400580947 */ /* 0x000fea0003800000 */
[----:B------:R-:W1:Y:S01]  /*67a0*/  S2R R15, SR_CTAID.X ;  /* 0x00000000000f7919 */ /* 0x000e620000002500 */
[----:B------:R-:W5:Y:S01]  /*67b0*/  LDC.64 R12, c[0x0][0x8d0] ;  /* 0x00023400ff0c7b82 */ /* 0x000f620000000a00 */
[----:B------:R-:W-:Y:S01]  /*67c0*/  ULDC UR4, c[0x0][0x150] ;  /* 0x0000540000047ab9 */ /* 0x000fe20000000800 */
[----:B------:R-:W-:Y:S01]  /*67d0*/  IMAD.MOV.U32 R7, RZ, RZ, R16 ;  /* 0x000000ffff077224 */ /* 0x000fe200078e0010 */
[----:B------:R-:W2:Y:S01]  /*67e0*/  S2R R18, SR_CTAID.Y ;  /* 0x0000000000127919 */ /* 0x000ea20000002600 */
[----:B------:R-:W-:-:S04]  /*67f0*/  MOV R21, R17 ;  /* 0x0000001100157202 */ /* 0x000fc80000000f00 */
[----:B------:R-:W2:Y:S08]  /*6800*/  LDC R22, c[0x0][0x144] ;  /* 0x00005100ff167b82 */ /* 0x000eb00000000800 */
[----:B------:R-:W3:Y:S01]  /*6810*/  LDC R20, c[0x0][0x8d8] ;  /* 0x00023600ff147b82 */ /* 0x000ee20000000800 */
[----:B-----5:R-:W-:-:S04]  /*6820*/  ISETP.NE.U32.AND P0, PT, R12, RZ, PT ;  /* 0x000000ff0c00720c */ /* 0x020fc80003f05070 */
[----:B------:R-:W-:Y:S02]  /*6830*/  ISETP.NE.AND.EX P0, PT, R13, RZ, PT, P0 ;  /* 0x000000ff0d00720c */ /* 0x000fe40003f05300 */
[----:B-1----:R-:W-:Y:S02]  /*6840*/  I2FP.F32.U32 R4, R15 ;  /* 0x0000000f00047245 */ /* 0x002fe40000201000 */
[----:B--2---:R-:W-:-:S03]  /*6850*/  I2FP.F32.U32 R23, R18 ;  /* 0x0000001200177245 */ /* 0x004fc60000201000 */
[----:B------:R-:W-:-:S04]  /*6860*/  FMUL R4, R4, UR4 ;  /* 0x0000000404047c20 */ /* 0x000fc80008400000 */
[----:B------:R1:W2:Y:S02]  /*6870*/  F2I.U32.TRUNC.NTZ R14, R4 ;  /* 0x00000004000e7305 */ /* 0x0002a4000020f000 */
[----:B---3--:R-:W-:Y:S05]  /*6880*/  @!P0 BRA `(.L_x_137) ;  /* 0x0000000000308947 */ /* 0x008fea0003800000 */
[----:B----4-:R-:W3:Y:S02]  /*6890*/  LDC R5, c[0x0][0x8dc] ;  /* 0x00023700ff057b82 */ /* 0x010ee40000000800 */
[----:B---3--:R-:W-:-:S05]  /*68a0*/  IADD3 R5, P0, R16, R5, RZ ;  /* 0x0000000510057210 */ /* 0x008fca0007f1e0ff */
[----:B------:R-:W-:-:S04]  /*68b0*/  IMAD.X R21, RZ, RZ, R17, P0 ;  /* 0x000000ffff157224 */ /* 0x000fc800000e0611 */
[----:B------:R-:W-:-:S04]  /*68c0*/  IMAD.WIDE.U32 R6, R21, R12, RZ ;  /* 0x0000000c15067225 */ /* 0x000fc800078e00ff */
[----:B------:R-:W-:-:S04]  /*68d0*/  IMAD.WIDE.U32 R6, P0, R5, R13, R6 ;  /* 0x0000000d05067225 */ /* 0x000fc80007800006 */
[----:B-1----:R-:W-:-:S04]  /*68e0*/  IMAD.WIDE.U32 R4, R5, R12, RZ ;  /* 0x0000000c05047225 */ /* 0x002fc800078e00ff */
[----:B------:R-:W-:Y:S01]  /*68f0*/  IMAD.MOV.U32 R4, RZ, RZ, R7 ;  /* 0x000000ffff047224 */ /* 0x000fe200078e0007 */
[----:B------:R-:W-:Y:S01]  /*6900*/  IADD3 RZ, P1, R5, R6, RZ ;  /* 0x0000000605ff7210 */ /* 0x000fe20007f3e0ff */
[----:B------:R-:W-:-:S04]  /*6910*/  IMAD.X R5, RZ, RZ, RZ, P0 ;  /* 0x000000ffff057224 */ /* 0x000fc800000e06ff */
[----:B------:R-:W-:-:S04]  /*6920*/  IMAD.WIDE.U32.X R4, R21, R13, R4, P1 ;  /* 0x0000000d15047225 */ /* 0x000fc800008e0404 */
[----:B------:R-:W-:Y:S02]  /*6930*/  IMAD.MOV.U32 R7, RZ, RZ, R4 ;  /* 0x000000ffff077224 */ /* 0x000fe400078e0004 */
[----:B------:R-:W-:-:S07]  /*6940*/  IMAD.MOV.U32 R21, RZ, RZ, R5 ;  /* 0x000000ffff157224 */ /* 0x000fce00078e0005 */
.L_x_137:
[----:B------:R-:W-:Y:S01]  /*6950*/  ULDC UR4, c[0x0][0x154] ;  /* 0x0000550000047ab9 */ /* 0x000fe20000000800 */
[----:B------:R-:W3:Y:S01]  /*6960*/  LDC R13, c[0x0][0x148] ;  /* 0x00005200ff0d7b82 */ /* 0x000ee20000000800 */
[----:B------:R-:W-:Y:S01]  /*6970*/  FMUL R23, R23, UR4 ;  /* 0x0000000417177c20 */ /* 0x000fe20008400000 */
[----:B------:R-:W-:Y:S01]  /*6980*/  ISETP.NE.AND P2, PT, R2, 0x1, PT ;  /* 0x000000010200780c */ /* 0x000fe20003f45270 */
[----:B--2---:R-:W-:Y:S01]  /*6990*/  IMAD.MOV R6, RZ, RZ, -R14 ;  /* 0x000000ffff067224 */ /* 0x004fe200078e0a0e */
[-CC-:B------:R-:W-:Y:S02]  /*69a0*/  SHF.R.U64 R14, R7, R20.reuse, R21.reuse ;  /* 0x00000014070e7219 */ /* 0x180fe40000001215 */
[----:B------:R-:W-:Y:S01]  /*69b0*/  SHF.R.U32.HI R20, RZ, R20, R21 ;  /* 0x00000014ff147219 */ /* 0x000fe20000011615 */
[----:B------:R-:W2:Y:S01]  /*69c0*/  F2I.U32.TRUNC.NTZ R23, R23 ;  /* 0x0000001700177305 */ /* 0x000ea2000020f000 */
[----:B-1--4-:R-:W1:Y:S01]  /*69d0*/  LDC.64 R4, c[0x0][0x8c8] ;  /* 0x00023200ff047b82 */ /* 0x012e620000000a00 */
[----:B------:R-:W-:Y:S01]  /*69e0*/  IADD3 R21, P0, RZ, -R14, RZ ;  /* 0x8000000eff157210 */ /* 0x000fe20007f1e0ff */
[----:B------:R-:W-:-:S04]  /*69f0*/  IMAD R15, R22, R6, R15 ;  /* 0x00000006160f7224 */ /* 0x000fc800078e020f */
[----:B------:R-:W-:Y:S02]  /*6a00*/  IMAD.X R7, RZ, RZ, ~R20, P0 ;  /* 0x000000ffff077224 */ /* 0x000fe400000e0e14 */
[----:B------:R-:W4:Y:S01]  /*6a10*/  LDC R24, c[0x0][0x8c0] ;  /* 0x00023000ff187b82 */ /* 0x000f220000000800 */
[----:B--2---:R-:W-:-:S07]  /*6a20*/  IADD3 R12, -R23, RZ, RZ ;  /* 0x000000ff170c7210 */ /* 0x004fce0007ffe1ff */
[----:B------:R-:W2:Y:S01]  /*6a30*/  LDC R27, c[0x0][0x900] ;  /* 0x00024000ff1b7b82 */ /* 0x000ea20000000800 */
[----:B---3--:R-:W-:-:S07]  /*6a40*/  @P2 IMAD R15, R13, R12, R18 ;  /* 0x0000000c0d0f2224 */ /* 0x008fce00078e0212 */
[----:B------:R-:W3:Y:S01]  /*6a50*/  LDC.64 R12, c[0x0][0x8e8] ;  /* 0x00023a00ff0c7b82 */ /* 0x000ee20000000a00 */
[----:B-1----:R-:W-:-:S04]  /*6a60*/  IMAD R6, R7, R4, RZ ;  /* 0x0000000407067224 */ /* 0x002fc800078e02ff */
[C---:B------:R-:W-:Y:S02]  /*6a70*/  IMAD R7, R21.reuse, R5, R6 ;  /* 0x0000000515077224 */ /* 0x040fe400078e0206 */
[----:B------:R-:W-:Y:S01]  /*6a80*/  IMAD.WIDE.U32 R4, R21, R4, R16 ;  /* 0x0000000415047225 */ /* 0x000fe200078e0010 */
[----:B------:R-:W1:Y:S03]  /*6a90*/  LDC R6, c[0x0][0x8b0] ;  /* 0x00022c00ff067b82 */ /* 0x000e660000000800 */
[----:B------:R-:W-:-:S05]  /*6aa0*/  IMAD.IADD R5, R5, 0x1, R7 ;  /* 0x0000000105057824 */ /* 0x000fca00078e0207 */
[----:B------:R-:W2:Y:S01]  /*6ab0*/  LDC R25, c[0x0][0x8f0] ;  /* 0x00023c00ff197b82 */ /* 0x000ea20000000800 */
[-CC-:B----4-:R-:W-:Y:S02]  /*6ac0*/  SHF.R.U64 R22, R4, R24.reuse, R5.reuse ;  /* 0x0000001804167219 */ /* 0x190fe40000001205 */
[----:B------:R-:W-:-:S05]  /*6ad0*/  SHF.R.U32.HI R5, RZ, R24, R5 ;  /* 0x00000018ff057219 */ /* 0x000fca0000011605 */
[----:B------:R-:W4:Y:S01]  /*6ae0*/  LDC R21, c[0x0][0x8e0] ;  /* 0x00023800ff157b82 */ /* 0x000f220000000800 */
[----:B---3--:R-:W-:-:S04]  /*6af0*/  ISETP.NE.U32.AND P0, PT, R12, RZ, PT ;  /* 0x000000ff0c00720c */ /* 0x008fc80003f05070 */
[----:B------:R-:W-:-:S03]  /*6b00*/  ISETP.NE.AND.EX P0, PT, R13, RZ, PT, P0 ;  /* 0x000000ff0d00720c */ /* 0x000fc60003f05300 */
[----:B------:R-:W3:Y:S01]  /*6b10*/  LDC R20, c[0x0][0x8b8] ;  /* 0x00022e00ff147b82 */ /* 0x000ee20000000800 */
[-CC-:B-1----:R-:W-:Y:S02]  /*6b20*/  SHF.R.U64 R23, R22, R6.reuse, R5.reuse ;  /* 0x0000000616177219 */ /* 0x182fe40000001205 */
[----:B------:R-:W-:-:S04]  /*6b30*/  SHF.R.U32.HI R4, RZ, R6, R5 ;  /* 0x00000006ff047219 */ /* 0x000fc80000011605 */
[-CC-:B--2---:R-:W-:Y:S01]  /*6b40*/  SHF.R.U64 R24, R23, R27.reuse, R4.reuse ;  /* 0x0000001b17187219 */ /* 0x184fe20000001204 */
[----:B------:R-:W1:Y:S01]  /*6b50*/  LDC R18, c[0x0][0x8a8] ;  /* 0x00022a00ff127b82 */ /* 0x000e620000000800 */
[----:B------:R-:W-:-:S03]  /*6b60*/  SHF.R.U32.HI R27, RZ, R27, R4 ;  /* 0x0000001bff1b7219 */ /* 0x000fc60000011604 */
[----:B------:R-:W-:Y:S02]  /*6b70*/  IMAD.MOV.U32 R4, RZ, RZ, R24 ;  /* 0x000000ffff047224 */ /* 0x000fe400078e0018 */
[----:B------:R-:W-:Y:S01]  /*6b80*/  IMAD.MOV.U32 R5, RZ, RZ, R27 ;  /* 0x000000ffff057224 */ /* 0x000fe200078e001b */
[----:B------:R-:W-:Y:S06]  /*6b90*/  @!P0 BRA `(.L_x_138) ;  /* 0x0000000000288947 */ /* 0x000fec0003800000 */
[----:B------:R-:W2:Y:S02]  /*6ba0*/  LDC R5, c[0x0][0x8f4] ;  /* 0x00023d00ff057b82 */ /* 0x000ea40000000800 */
[----:B--2---:R-:W-:-:S05]  /*6bb0*/  IADD3 R5, P0, R24, R5, RZ ;  /* 0x0000000518057210 */ /* 0x004fca0007f1e0ff */
[----:B------:R-:W-:-:S04]  /*6bc0*/  IMAD.X R27, RZ, RZ, R27, P0 ;  /* 0x000000ffff1b7224 */ /* 0x000fc800000e061b */
[----:B------:R-:W-:-:S04]  /*6bd0*/  IMAD.WIDE.U32 R6, R27, R12, RZ ;  /* 0x0000000c1b067225 */ /* 0x000fc800078e00ff */
[----:B------:R-:W-:-:S04]  /*6be0*/  IMAD.WIDE.U32 R6, P0, R5, R13, R6 ;  /* 0x0000000d05067225 */ /* 0x000fc80007800006 */
[----:B------:R-:W-:-:S04]  /*6bf0*/  IMAD.WIDE.U32 R4, R5, R12, RZ ;  /* 0x0000000c05047225 */ /* 0x000fc800078e00ff */
[----:B------:R-:W-:Y:S01]  /*6c00*/  IMAD.MOV.U32 R4, RZ, RZ, R7 ;  /* 0x000000ffff047224 */ /* 0x000fe200078e0007 */
[----:B------:R-:W-:Y:S01]  /*6c10*/  IADD3 RZ, P1, R5, R6, RZ ;  /* 0x0000000605ff7210 */ /* 0x000fe20007f3e0ff */
[----:B------:R-:W-:-:S04]  /*6c20*/  IMAD.X R5, RZ, RZ, RZ, P0 ;  /* 0x000000ffff057224 */ /* 0x000fc800000e06ff */
[----:B------:R-:W-:-:S08]  /*6c30*/  IMAD.WIDE.U32.X R4, R27, R13, R4, P1 ;  /* 0x0000000d1b047225 */ /* 0x000fd000008e0404 */
.L_x_138:
[----:B------:R-:W-:Y:S01]  /*6c40*/  SHF.R.U64 R4, R4, R25, R5 ;  /* 0x0000001904047219 */ /* 0x000fe20000001205 */
[----:B------:R-:W-:Y:S01]  /*6c50*/  IMAD.MOV.U32 R6, RZ, RZ, R14 ;  /* 0x000000ffff067224 */ /* 0x000fe200078e000e */
[----:B------:R-:W-:Y:S02]  /*6c60*/  LOP3.LUT R23, R23, R8, RZ, 0xc0, !PT ;  /* 0x0000000817177212 */ /* 0x000fe400078ec0ff */
[----:B------:R-:W-:Y:S01]  /*6c70*/  LOP3.LUT R22, R22, R3, RZ, 0xc0, !PT ;  /* 0x0000000316167212 */ /* 0x000fe200078ec0ff */
[----:B------:R-:W-:Y:S02]  /*6c80*/  IMAD.MOV R5, RZ, RZ, -R4 ;  /* 0x000000ffff057224 */ /* 0x000fe400078e0a04 */
[----:B------:R-:W-:Y:S01]  /*6c90*/  IMAD R23, R4, UR13, R23 ;  /* 0x0000000d04177c24 */ /* 0x000fe2000f8e0217 */
[----:B------:R-:W-:Y:S01]  /*6ca0*/  MOV R4, 0x1 ;  /* 0x0000000100047802 */ /* 0x000fe20000000f00 */
[----:B----4-:R-:W-:Y:S02]  /*6cb0*/  IMAD R21, R5, R21, R24 ;  /* 0x0000001505157224 */ /* 0x010fe400078e0218 */
[----:B---3--:R-:W-:-:S02]  /*6cc0*/  IMAD R20, R23, R20, R15 ;  /* 0x0000001417147224 */ /* 0x008fc400078e020f */
[----:B-1----:R-:W-:-:S05]  /*6cd0*/  IMAD R21, R21, R18, R22 ;  /* 0x0000001215157224 */ /* 0x002fca00078e0216 */
[----:B------:R-:W-:Y:S02]  /*6ce0*/  SEL R7, R21, R20, !P2 ;  /* 0x0000001415077207 */ /* 0x000fe40005000000 */
[----:B------:R-:W-:-:S07]  /*6cf0*/  SEL R20, R20, R21, !P2 ;  /* 0x0000001514147207 */ /* 0x000fce0005000000 */
.L_x_136:
[----:B------:R-:W-:-:S13]  /*6d00*/  LOP3.LUT P0, RZ, R4, 0xff, RZ, 0xc0, !PT ;  /* 0x000000ff04ff7812 */ /* 0x000fda000780c0ff */
[----:B------:R-:W-:Y:S05]  /*6d10*/  @P0 BRA `(.L_x_139) ;  /* 0xfffffff000580947 */ /* 0x000fea000383ffff */
.L_x_107:
[----:B------:R-:W-:-:S13]  /*6d20*/  ELECT P0, URZ, PT ;  /* 0x00000000003f782f */ /* 0x000fda0003800000 */
[----:B------:R-:W-:Y:S05]  /*6d30*/  @!P0 BRA `(.L_x_9) ;  /* 0x0000001000808947 */ /* 0x000fea0003800000 */
[----:B------:R-:W-:-:S04]  /*6d40*/  LOP3.LUT R19, R19, 0x2, RZ, 0xfc, !PT ;  /* 0x0000000213137812 */ /* 0x000fc800078efcff */
[----:B------:R-:W-:-:S13]  /*6d50*/  ISETP.NE.AND P1, PT, R19, 0x3, PT ;  /* 0x000000031300780c */ /* 0x000fda0003f25270 */
[----:B------:R-:W-:Y:S05]  /*6d60*/  @!P1 BRA `(.L_x_140) ;  /* 0x0000000000049947 */ /* 0x000fea0003800000 */
[----:B------:R-:W-:Y:S01]  /*6d70*/  BPT.TRAP 0x1 ;  /* 0x000000040000795c */ /* 0x000fe20000300000 */
.L_x_140:
[----:B--2---:R-:W-:Y:S01]  /*6d80*/  IMAD.U32 R4, RZ, RZ, UR36 ;  /* 0x00000024ff047e24 */ /* 0x004fe2000f8e00ff */
[----:B------:R-:W-:Y:S02]  /*6d90*/  MOV R3, 0x400 ;  /* 0x0000040000037802 */ /* 0x000fe40000000f00 */
[----:B------:R-:W-:Y:S02]  /*6da0*/  SHF.L.U32 R2, R0, 0x1f, RZ ;  /* 0x0000001f00027819 */ /* 0x000fe400000006ff */
[----:B------:R-:W-:-:S04]  /*6db0*/  LEA R3, R4, R3, 0x18 ;  /* 0x0000000304037211 */ /* 0x000fc800078ec0ff */
[----:B------:R-:W1:Y:S02]  /*6dc0*/  SYNCS.PHASECHK.TRANS64.TRYWAIT P0, [R3+URZ+0x80], R2 ;  /* 0x00008002030075a7 */ /* 0x000e64000800017f */
[----:B-1----:R-:W-:Y:S05]  /*6dd0*/  @!P0 BRA `(.L_x_141) ;  /* 0x0000001400588947 */ /* 0x002fea0003800000 */
.L_x_177:
[----:B------:R-:W-:Y:S05]  /*6de0*/  @!P1 BRA `(.L_x_142) ;  /* 0x0000000000049947 */ /* 0x000fea0003800000 */
[----:B------:R-:W-:Y:S01]  /*6df0*/  BPT.TRAP 0x1 ;  /* 0x000000040000795c */ /* 0x000fe20000300000 */
.L_x_142:
[----:B------:R-:W2:Y:S02]  /*6e00*/  SYNCS.PHASECHK.TRANS64.TRYWAIT P0, [R3+URZ+0x88], R2 ;  /* 0x00008802030075a7 */ /* 0x000ea4000800017f */
[----:B--2---:R-:W-:Y:S05]  /*6e10*/  @!P0 BRA `(.L_x_143) ;  /* 0x00000014005c8947 */ /* 0x004fea0003800000 */
.L_x_178:
[----:B------:R-:W-:Y:S05]  /*6e20*/  @!P1 BRA `(.L_x_144) ;  /* 0x0000000000049947 */ /* 0x000fea0003800000 */
[----:B------:R-:W-:Y:S01]  /*6e30*/  BPT.TRAP 0x1 ;  /* 0x000000040000795c */ /* 0x000fe20000300000 */
.L_x_144:
[----:B------:R-:W1:Y:S02]  /*6e40*/  SYNCS.PHASECHK.TRANS64.TRYWAIT P0, [R3+URZ+0x90], R2 ;  /* 0x00009002030075a7 */ /* 0x000e64000800017f */
[----:B-1----:R-:W-:Y:S05]  /*6e50*/  @!P0 BRA `(.L_x_145) ;  /* 0x0000001400608947 */ /* 0x002fea0003800000 */
.L_x_179:
[----:B------:R-:W-:Y:S05]  /*6e60*/  @!P1 BRA `(.L_x_146) ;  /* 0x0000000000049947 */ /* 0x000fea0003800000 */
[----:B------:R-:W-:Y:S01]  /*6e70*/  BPT.TRAP 0x1 ;  /* 0x000000040000795c */ /* 0x000fe20000300000 */
.L_x_146:
[----:B------:R-:W-:-:S07]  /*6e80*/  SHF.L.U32 R0, R0, 0x1f, RZ ;  /* 0x0000001f00007819 */ /* 0x000fce00000006ff */
.L_x_147:
[----:B------:R1:W1:Y:S02]  /*6e90*/  SYNCS.PHASECHK.TRANS64.TRYWAIT P0, [R3+URZ+0x98], R0 ;  /* 0x00009800030075a7 */ /* 0x000264000800017f */
[----:B-1----:R-:W-:Y:S05]  /*6ea0*/  @!P0 NANOSLEEP.SYNCS 0x989680 ;  /* 0x009896800000895d */ /* 0x002fea0003900000 */
[----:B------:R-:W1:Y:S02]  /*6eb0*/  @!P0 SYNCS.PHASECHK.TRANS64 P0, [R3+URZ+0x98], R0 ;  /* 0x00009800030085a7 */ /* 0x000e64000800007f */
[----:B-1----:R-:W-:Y:S05]  /*6ec0*/  @P0 BRA `(.L_x_9) ;  /* 0x00000010001c0947 */ /* 0x002fea0003800000 */
[----:B------:R-:W-:Y:S05]  /*6ed0*/  BRA `(.L_x_147) ;  /* 0xfffffffc00ec7947 */ /* 0x000fea000383ffff */
.L_x_102:
[----:B------:R-:W-:Y:S01]  /*6ee0*/  LOP3.LUT P0, RZ, R11, 0xff, RZ, 0xc0, !PT ;  /* 0x000000ff0bff7812 */ /* 0x000fe2000780c0ff */
[----:B------:R-:W-:Y:S02]  /*6ef0*/  IMAD.MOV.U32 R0, RZ, RZ, 0x1 ;  /* 0x00000001ff007424 */ /* 0x000fe400078e00ff */
[----:B------:R-:W-:-:S10]  /*6f00*/  IMAD.MOV.U32 R12, RZ, RZ, RZ ;  /* 0x000000ffff0c7224 */ /* 0x000fd400078e00ff */
[----:B------:R-:W-:Y:S05]  /*6f10*/  @!P0 BRA `(.L_x_148) ;  /* 0x0000000c000c8947 */ /* 0x000fea0003800000 */
[----:B------:R-:W1:Y:S01]  /*6f20*/  LDC R0, c[0x0][0x28c] ;  /* 0x0000a300ff007b82 */ /* 0x000e620000000800 */
[C---:B------:R-:W-:Y:S01]  /*6f30*/  LOP3.LUT P2, RZ, R18.reuse, 0x7f, RZ, 0xc0, !PT ;  /* 0x0000007f12ff7812 */ /* 0x040fe2000784c0ff */
[----:B------:R-:W-:Y:S01]  /*6f40*/  ULDC UR5, c[0x0][0x900] ;  /* 0x0002400000057ab9 */ /* 0x000fe20000000800 */
[----:B------:R-:W-:Y:S01]  /*6f50*/  LOP3.LUT P0, RZ, R18, 0x1f, RZ, 0xc0, !PT ;  /* 0x0000001f12ff7812 */ /* 0x000fe2000780c0ff */
[----:B------:R-:W-:Y:S01]  /*6f60*/  UMOV UR6, 0xffffffff ;  /* 0xffffffff00067882 */ /* 0x000fe20000000000 */
[----:B------:R-:W-:Y:S01]  /*6f70*/  BSSY B0, `(.L_x_148) ;  /* 0x00000bd000007945 */ /* 0x000fe20003800000 */
[----:B------:R-:W-:Y:S01]  /*6f80*/  USHF.L.U32 UR6, UR6, UR5, URZ ;  /* 0x0000000506067299 */ /* 0x000fe2000800063f */
[----:B------:R-:W-:Y:S01]  /*6f90*/  IMAD.MOV.U32 R13, RZ, RZ, 0x1 ;  /* 0x00000001ff0d7424 */ /* 0x000fe200078e00ff */
[----:B------:R-:W-:Y:S01]  /*6fa0*/  LOP3.LUT R11, R22, 0x2, RZ, 0xfc, !PT ;  /* 0x00000002160b7812 */ /* 0x000fe200078efcff */
[----:B------:R-:W-:Y:S01]  /*6fb0*/  ULDC UR4, c[0x0][0x8a8] ;  /* 0x00022a0000047ab9 */ /* 0x000fe20000000800 */
[----:B------:R-:W-:Y:S01]  /*6fc0*/  PLOP3.LUT P0, PT, P0, P2, PT, 0x8a, 0x0 ;  /* 0x000000000000781c */ /* 0x000fe20000705172 */
[----:B------:R-:W-:Y:S01]  /*6fd0*/  UIADD3 UR15, UR4, -0x1, URZ ;  /* 0xffffffff040f7890 */ /* 0x000fe2000fffe03f */
[----:B------:R-:W-:Y:S01]  /*6fe0*/  MOV R12, RZ ;  /* 0x000000ff000c7202 */ /* 0x000fe20000000f00 */
[----:B------:R-:W-:-:S02]  /*6ff0*/  USHF.L.U32 UR17, UR37, UR5, URZ ;  /* 0x0000000525117299 */ /* 0x000fc4000800063f */
[----:B------:R-:W-:Y:S01]  /*7000*/  ULOP3.LUT UR16, URZ, UR6, URZ, 0x33, !UPT ;  /* 0x000000063f107292 */ /* 0x000fe2000f8e333f */
[----:B------:R-:W-:Y:S01]  /*7010*/  ULDC.64 UR20, c[0x0][0x198] ;  /* 0x0000660000147ab9 */ /* 0x000fe20000000a00 */
[----:B-1----:R-:W-:-:S05]  /*7020*/  VIADD R0, R0, 0x3f ;  /* 0x0000003f00007836 */ /* 0x002fca0000000000 */
[----:B------:R-:W-:-:S04]  /*7030*/  SHF.R.S32.HI R3, RZ, 0x1f, R0 ;  /* 0x0000001fff037819 */ /* 0x000fc80000011400 */
[----:B------:R-:W-:Y:S01]  /*7040*/  LEA.HI R3, R3, R0, RZ, 0x6 ;  /* 0x0000000003037211 */ /* 0x000fe200078f30ff */
[----:B------:R-:W-:-:S03]  /*7050*/  IMAD.MOV.U32 R0, RZ, RZ, 0x1 ;  /* 0x00000001ff007424 */ /* 0x000fc600078e00ff */
[----:B------:R-:W-:-:S05]  /*7060*/  SHF.R.S32.HI R3, RZ, 0x6, R3 ;  /* 0x00000006ff037819 */ /* 0x000fca0000011403 */
[----:B------:R-:W-:-:S07]  /*7070*/  VIADD R10, R3, 0x1 ;  /* 0x00000001030a7836 */ /* 0x000fce0000000000 */
.L_x_160:
[----:B------:R-:W-:-:S03]  /*7080*/  UMOV UR4, 0xffffffff ;  /* 0xffffffff00047882 */ /* 0x000fc60000000000 */
[----:B------:R-:W-:Y:S05]  /*7090*/  BRA.DIV UR4, `(.L_x_149) ;  /* 0x0000001204e47947 */ /* 0x000fea000b800000 */
[----:B------:R-:W-:-:S13]  /*70a0*/  ELECT P6, URZ, PT ;  /* 0x00000000003f782f */ /* 0x000fda00038c0000 */
.L_x_182:
[----:B------:R-:W1:Y:S01]  /*70b0*/  LDC R4, c[0x0][0x28c] ;  /* 0x0000a300ff047b82 */ /* 0x000e620000000800 */
[----:B------:R-:W-:Y:S01]  /*70c0*/  BSSY B1, `(.L_x_150) ;  /* 0x0000035000017945 */ /* 0x000fe20003800000 */
[----:B-1----:R-:W-:-:S13]  /*70d0*/  ISETP.LT.OR P6, PT, R4, 0x1, !P6 ;  /* 0x000000010400780c */ /* 0x002fda00077c1670 */
[----:B------:R-:W-:Y:S05]  /*70e0*/  @P6 BRA `(.L_x_151) ;  /* 0x0000000000c86947 */ /* 0x000fea0003800000 */
[----:B------:R-:W-:Y:S02]  /*70f0*/  IMAD.SHL.U32 R14, R7, 0x80, RZ ;  /* 0x00000080070e7824 */ /* 0x000fe400078e00ff */
[----:B------:R-:W-:Y:S02]  /*7100*/  IMAD.SHL.U32 R20, R20, 0x80, RZ ;  /* 0x0000008014147824 */ /* 0x000fe400078e00ff */
[----:B------:R-:W-:Y:S02]  /*7110*/  IMAD.MOV.U32 R19, RZ, RZ, RZ ;  /* 0x000000ffff137224 */ /* 0x000fe400078e00ff */
[----:B------:R-:W-:Y:S02]  /*7120*/  IMAD.MOV.U32 R4, RZ, RZ, R10 ;  /* 0x000000ffff047224 */ /* 0x000fe400078e000a */
[----:B------:R-:W-:Y:S02]  /*7130*/  IMAD.MOV.U32 R5, RZ, RZ, R0 ;  /* 0x000000ffff057224 */ /* 0x000fe400078e0000 */
[----:B------:R-:W-:-:S07]  /*7140*/  IMAD.MOV.U32 R7, RZ, RZ, R12 ;  /* 0x000000ffff077224 */ /* 0x000fce00078e000c */
.L_x_155:
[----:B------:R-:W1:Y:S01]  /*7150*/  S2R R9, SR_CgaCtaId ;  /* 0x0000000000097919 */ /* 0x000e620000008800 */
[----:B------:R-:W-:-:S04]  /*7160*/  MOV R8, 0x400 ;  /* 0x0000040000087802 */ /* 0x000fc80000000f00 */
[----:B-1----:R-:W-:Y:S02]  /*7170*/  LEA R18, R9, R8, 0x18 ;  /* 0x0000000809127211 */ /* 0x002fe400078ec0ff */
[----:B------:R-:W-:Y:S01]  /*7180*/  SHF.L.U32 R8, R5, 0x1f, RZ ;  /* 0x0000001f05087819 */ /* 0x000fe200000006ff */
[----:B------:R-:W1:Y:S01]  /*7190*/  @!P2 LDC R9, c[0x0][0x500] ;  /* 0x00014000ff09ab82 */ /* 0x000e620000000800 */
[----:B------:R-:W-:-:S04]  /*71a0*/  LEA R15, R7, R18, 0x3 ;  /* 0x00000012070f7211 */ /* 0x000fc800078e18ff */
[----:B------:R-:W2:Y:S02]  /*71b0*/  SYNCS.PHASECHK.TRANS64.TRYWAIT P1, [R15+URZ+0x30], R8 ;  /* 0x000030080f0075a7 */ /* 0x000ea4000802017f */
[----:B--2---:R-:W-:Y:S05]  /*71c0*/  @!P1 BRA `(.L_x_152) ;  /* 0x0000001000b89947 */ /* 0x004fea0003800000 */
.L_x_183:
[----:B--2---:R-:W-:Y:S01]  /*71d0*/  PRMT R8, R11, 0x9910, RZ ;  /* 0x000099100b087816 */ /* 0x004fe200000000ff */
[----:B-1----:R1:W-:Y:S03]  /*71e0*/  @!P2 SYNCS.ARRIVE.TRANS64 RZ, [R15+URZ], R9 ;  /* 0x000000090fffa9a7 */ /* 0x0023e6000800003f */
[----:B------:R-:W-:-:S13]  /*71f0*/  ISETP.NE.AND P1, PT, R8, 0x2, PT ;  /* 0x000000020800780c */ /* 0x000fda0003f25270 */
[----:B-1----:R-:W-:Y:S05]  /*7200*/  @P1 BRA `(.L_x_153) ;  /* 0x0000000000041947 */ /* 0x002fea0003800000 */
[----:B------:R-:W-:Y:S01]  /*7210*/  BPT.TRAP 0x1 ;  /* 0x000000040000795c */ /* 0x000fe20000300000 */
.L_x_153:
[----:B------:R-:W-:Y:S05]  /*7220*/  @P0 BRA `(.L_x_154) ;  /* 0x0000000000040947 */ /* 0x000fea0003800000 */
[----:B------:R-:W-:Y:S01]  /*7230*/  BPT.TRAP 0x1 ;  /* 0x000000040000795c */ /* 0x000fe20000300000 */
.L_x_154:
[----:B------:R-:W-:Y:S01]  /*7240*/  IMAD R18, R7, 0x4000, R18 ;  /* 0x0000400007127824 */ /* 0x000fe200078e0212 */
[----:B------:R-:W-:Y:S01]  /*7250*/  R2UR UR9, R15 ;  /* 0x000000000f0972ca */ /* 0x000fe200000e0000 */
[----:B------:R-:W-:Y:S01]  /*7260*/  VIADD R4, R4, 0xffffffff ;  /* 0xffffffff04047836 */ /* 0x000fe20000000000 */
[----:B------:R-:W-:Y:S01]  /*7270*/  UIADD3 UR4, UP0, UR20, 0xf0, URZ ;  /* 0x000000f014047890 */ /* 0x000fe2000ff1e03f */
[----:B------:R-:W-:Y:S01]  /*7280*/  R2UR UR11, R20 ;  /* 0x00000000140b72ca */ /* 0x000fe200000e0000 */
[----:B------:R-:W-:Y:S01]  /*7290*/  UIADD3 UR22, UP1, UR20, 0x1f0, URZ ;  /* 0x000001f014167890 */ /* 0x000fe2000ff3e03f */
[----:B------:R-:W-:Y:S01]  /*72a0*/  R2UR UR8, R18 ;  /* 0x00000000120872ca */ /* 0x000fe200000e0000 */
[----:B------:R-:W-:Y:S01]  /*72b0*/  UIADD3.X UR5, URZ, UR21, URZ, UP0, !UPT ;  /* 0x000000153f057290 */ /* 0x000fe200087fe43f */
[----:B------:R-:W-:Y:S01]  /*72c0*/  R2UR UR10, R19 ;  /* 0x00000000130a72ca */ /* 0x000fe200000e0000 */
[----:B------:R-:W-:Y:S01]  /*72d0*/  VIADD R7, R7, 0x1 ;  /* 0x0000000107077836 */ /* 0x000fe20000000000 */
[----:B------:R-:W-:Y:S01]  /*72e0*/  R2UR UR12, R6 ;  /* 0x00000000060c72ca */ /* 0x000fe200000e0000 */
[----:B------:R-:W-:Y:S01]  /*72f0*/  UIADD3.X UR23, URZ, UR21, URZ, UP1, !UPT ;  /* 0x000000153f177290 */ /* 0x000fe20008ffe43f */
[----:B------:R-:W-:Y:S01]  /*7300*/  R2UR UR18, R14 ;  /* 0x000000000e1272ca */ /* 0x000fe200000e0000 */
[----:B------:R-:W-:Y:S01]  /*7310*/  UMOV UR6, 0x0 ;  /* 0x0000000000067882 */ /* 0x000fe20000000000 */
[----:B------:R-:W-:Y:S01]  /*7320*/  ISETP.GT.AND P3, PT, R4, 0x1, PT ;  /* 0x000000010400780c */ /* 0x000fe20003f64270 */
[----:B------:R-:W-:Y:S01]  /*7330*/  UMOV UR7, 0x10000000 ;  /* 0x1000000000077882 */ /* 0x000fe20000000000 */
[----:B------:R-:W-:Y:S01]  /*7340*/  ISETP.NE.AND P1, PT, R7, 0x6, PT ;  /* 0x000000060700780c */ /* 0x000fe20003f25270 */
[----:B------:R-:W-:-:S02]  /*7350*/  VIADD R19, R19, 0x40 ;  /* 0x0000004013137836 */ /* 0x000fc40000000000 */
[----:B------:R-:W-:Y:S01]  /*7360*/  UIADD3 UR13, UR8, 0x8400, URZ ;  /* 0x00008400080d7890 */ /* 0x000fe2000fffe03f */
[----:B------:R-:W-:Y:S01]  /*7370*/  SEL R8, RZ, 0x1, P1 ;  /* 0x00000001ff087807 */ /* 0x000fe20000800000 */
[----:B------:R-:W-:Y:S01]  /*7380*/  UIADD3 UR14, UR8, 0x20400, URZ ;  /* 0x00020400080e7890 */ /* 0x000fe2000fffe03f */
[----:B------:R-:W-:Y:S02]  /*7390*/  SEL R7, R7, RZ, P1 ;  /* 0x000000ff07077207 */ /* 0x000fe40000800000 */
[----:B------:R-:W-:Y:S02]  /*73a0*/  LOP3.LUT R5, R5, R8, RZ, 0x3c, !PT ;  /* 0x0000000805057212 */ /* 0x000fe400078e3cff */
[----:B------:R-:W-:Y:S02]  /*73b0*/  UMOV UR8, UR13 ;  /* 0x0000000d00087c82 */ /* 0x000fe40008000000 */
[----:B------:R1:W-:Y:S02]  /*73c0*/  UTMALDG.3D [UR8], [UR4], desc[UR6] ;  /* 0x00000608040075b4 */ /* 0x0003e40008011000 */
[----:B-1----:R-:W-:Y:S01]  /*73d0*/  UMOV UR8, UR14 ;  /* 0x0000000e00087c82 */ /* 0x002fe20008000000 */
[----:B------:R-:W-:-:S02]  /*73e0*/  UMOV UR11, UR18 ;  /* 0x00000012000b7c82 */ /* 0x000fc40008000000 */
[----:B------:R1:W-:Y:S02]  /*73f0*/  UTMALDG.3D [UR8], [UR22], desc[UR6] ;  /* 0x00000608160075b4 */ /* 0x0003e40008011000 */
[----:B-1----:R-:W-:Y:S05]  /*7400*/  @P3 BRA `(.L_x_155) ;  /* 0xfffffffc00503947 */ /* 0x002fea000383ffff */
.L_x_151:
[----:B------:R-:W-:Y:S05]  /*7410*/  BSYNC B1 ;  /* 0x0000000000017941 */ /* 0x000fea0003800000 */
.L_x_150:
[----:B------:R-:W-:Y:S01]  /*7420*/  LOP3.LUT P3, RZ, R13, 0xff, RZ, 0xc0, !PT ;  /* 0x000000ff0dff7812 */ /* 0x000fe2000786c0ff */
[----:B------:R-:W-:Y:S01]  /*7430*/  IMAD.IADD R12, R3, 0x1, R12 ;  /* 0x00000001030c7824 */ /* 0x000fe200078e020c */
[----:B------:R-:W-:Y:S01]  /*7440*/  IADD3 R16, P4, R16, UR40, RZ ;  /* 0x0000002810107c10 */ /* 0x000fe2000ff9e0ff */
[----:B------:R-:W-:Y:S01]  /*7450*/  ULDC.64 UR4, c[0x0][0x8f8] ;  /* 0x00023e0000047ab9 */ /* 0x000fe20000000a00 */
[----:B------:R-:W-:Y:S01]  /*7460*/  BSSY B1, `(.L_x_156) ;  /* 0x000006b000017945 */ /* 0x000fe20003800000 */
[----:B------:R-:W-:Y:S01]  /*7470*/  IMAD.MOV.U32 R20, RZ, RZ, -0x1 ;  /* 0xffffffffff147424 */ /* 0x000fe200078e00ff */
[----:B------:R-:W-:Y:S02]  /*7480*/  ISETP.GT.U32.AND P1, PT, R12, 0x5, PT ;  /* 0x000000050c00780c */ /* 0x000fe40003f24070 */
[----:B------:R-:W-:Y:S02]  /*7490*/  IADD3.X R17, R17, UR38, RZ, P4, !PT ;  /* 0x0000002611117c10 */ /* 0x000fe4000a7fe4ff */
[----:B------:R-:W-:-:S02]  /*74a0*/  ISETP.LT.U32.AND P1, PT, R3, 0x6, P1 ;  /* 0x000000060300780c */ /* 0x000fc40000f21070 */
[----:B------:R-:W-:Y:S01]  /*74b0*/  PRMT R13, RZ, 0x7610, R13 ;  /* 0x00007610ff0d7816 */ /* 0x000fe2000000000d */
[----:B------:R-:W1:Y:S01]  /*74c0*/  @P3 S2R R5, SR_CgaCtaId ;  /* 0x0000000000053919 */ /* 0x000e620000008800 */
[----:B------:R-:W-:-:S04]  /*74d0*/  @P3 MOV R4, 0x400 ;  /* 0x0000040000043802 */ /* 0x000fc80000000f00 */
[----:B-1----:R-:W-:Y:S01]  /*74e0*/  @P3 LEA R6, R5, R4, 0x18 ;  /* 0x0000000405063211 */ /* 0x002fe200078ec0ff */
[----:B------:R-:W-:-:S03]  /*74f0*/  IMAD.WIDE.U32 R4, R12, -0x55555555, RZ ;  /* 0xaaaaaaab0c047825 */ /* 0x000fc600078e00ff */
[----:B------:R1:W-:Y:S01]  /*7500*/  @P3 SYNCS.ARRIVE.TRANS64.A1T0 RZ, [R6+URZ+0xa8], RZ ;  /* 0x0000a8ff06ff39a7 */ /* 0x0003e2000810003f */
[----:B------:R-:W-:Y:S02]  /*7510*/  ISETP.GE.U32.AND P3, PT, R3, 0x6, PT ;  /* 0x000000060300780c */ /* 0x000fe40003f66070 */
[----:B------:R-:W-:Y:S02]  /*7520*/  SHF.R.U32.HI R7, RZ, 0x2, R5 ;  /* 0x00000002ff077819 */ /* 0x000fe40000011605 */
[----:B------:R-:W-:Y:S02]  /*7530*/  SEL R5, RZ, 0x1, !P1 ;  /* 0x00000001ff057807 */ /* 0x000fe40004800000 */
[----:B------:R-:W-:Y:S01]  /*7540*/  ISETP.GE.U32.AND P1, PT, R16, UR4, PT ;  /* 0x0000000410007c0c */ /* 0x000fe2000bf26070 */
[----:B------:R-:W-:Y:S01]  /*7550*/  IMAD R12, R7, -0x6, R12 ;  /* 0xfffffffa070c7824 */ /* 0x000fe200078e020c */
[----:B------:R-:W-:Y:S02]  /*7560*/  LOP3.LUT R0, R0, R5, RZ, 0x3c, !PT ;  /* 0x0000000500007212 */ /* 0x000fe400078e3cff */
[----:B------:R-:W-:-:S02]  /*7570*/  ISETP.GE.U32.AND.EX P1, PT, R17, UR5, PT, P1 ;  /* 0x0000000511007c0c */ /* 0x000fc4000bf26110 */
[----:B-1----:R-:W-:Y:S02]  /*7580*/  MOV R6, 0xffffffff ;  /* 0xffffffff00067802 */ /* 0x002fe40000000f00 */
[----:B------:R-:W-:Y:S01]  /*7590*/  @P3 LOP3.LUT R0, R0, 0x1, R7, 0x78, !PT ;  /* 0x0000000100003812 */ /* 0x000fe200078e7807 */
[----:B------:R-:W-:Y:S01]  /*75a0*/  IMAD.MOV.U32 R7, RZ, RZ, -0x1 ;  /* 0xffffffffff077424 */ /* 0x000fe200078e00ff */
[----:B------:R-:W-:-:S07]  /*75b0*/  PRMT R4, RZ, 0x7610, R4 ;  /* 0x00007610ff047816 */ /* 0x000fce0000000004 */
[----:B------:R-:W-:Y:S05]  /*75c0*/  @P1 BRA `(.L_x_157) ;  /* 0x0000000400501947 */ /* 0x000fea0003800000 */
[----:B------:R-:W-:Y:S01]  /*75d0*/  ULDC.64 UR4, c[0x0][0x8d0] ;  /* 0x0002340000047ab9 */ /* 0x000fe20000000a00 */
[----:B------:R-:W1:Y:S01]  /*75e0*/  S2R R15, SR_CTAID.X ;  /* 0x00000000000f7919 */ /* 0x000e620000002500 */
[----:B------:R-:W-:Y:S01]  /*75f0*/  ISETP.NE.U32.AND P1, PT, RZ, UR4, PT ;  /* 0x00000004ff007c0c */ /* 0x000fe2000bf25070 */
[----:B------:R-:W-:Y:S01]  /*7600*/  ULDC UR7, c[0x0][0x8d8] ;  /* 0x0002360000077ab9 */ /* 0x000fe20000000800 */
[----:B------:R-:W-:Y:S01]  /*7610*/  IMAD.MOV.U32 R4, RZ, RZ, R16 ;  /* 0x000000ffff047224 */ /* 0x000fe200078e0010 */
[----:B------:R-:W2:Y:S01]  /*7620*/  S2R R14, SR_CTAID.Y ;  /* 0x00000000000e7919 */ /* 0x000ea20000002600 */
[----:B------:R-:W-:Y:S01]  /*7630*/  ISETP.NE.AND.EX P1, PT, RZ, UR5, PT, P1 ;  /* 0x00000005ff007c0c */ /* 0x000fe2000bf25310 */
[----:B------:R-:W-:-:S12]  /*7640*/  IMAD.MOV.U32 R5, RZ, RZ, R17 ;  /* 0x000000ffff057224 */ /* 0x000fd800078e0011 */
[----:B------:R-:W-:Y:S05]  /*7650*/  @!P1 BRA `(.L_x_158) ;  /* 0x0000000000289947 */ /* 0x000fea0003800000 */
[----:B------:R-:W-:Y:S02]  /*7660*/  ULDC UR6, c[0x0][0x8dc] ;  /* 0x0002370000067ab9 */ /* 0x000fe40000000800 */
[----:B------:R-:W-:-:S05]  /*7670*/  IADD3 R9, P1, R16, UR6, RZ ;  /* 0x0000000610097c10 */ /* 0x000fca000ff3e0ff */
[----:B------:R-:W-:-:S04]  /*7680*/  IMAD.X R19, RZ, RZ, R17, P1 ;  /* 0x000000ffff137224 */ /* 0x000fc800008e0611 */
[----:B------:R-:W-:-:S04]  /*7690*/  IMAD.WIDE.U32 R6, R19, UR4, RZ ;  /* 0x0000000413067c25 */ /* 0x000fc8000f8e00ff */
[----:B------:R-:W-:-:S04]  /*76a0*/  IMAD.WIDE.U32 R6, P1, R9, UR5, R6 ;  /* 0x0000000509067c25 */ /* 0x000fc8000f820006 */
[----:B------:R-:W-:-:S04]  /*76b0*/  IMAD.WIDE.U32 R8, R9, UR4, RZ ;  /* 0x0000000409087c25 */ /* 0x000fc8000f8e00ff */
[----:B------:R-:W-:Y:S01]  /*76c0*/  IMAD.X R5, RZ, RZ, RZ, P1 ;  /* 0x000000ffff057224 */ /* 0x000fe200008e06ff */
[----:B------:R-:W-:Y:S01]  /*76d0*/  IADD3 RZ, P1, R9, R6, RZ ;  /* 0x0000000609ff7210 */ /* 0x000fe20007f3e0ff */
[----:B------:R-:W-:-:S04]  /*76e0*/  IMAD.MOV.U32 R4, RZ, RZ, R7 ;  /* 0x000000ffff047224 */ /* 0x000fc800078e0007 */
[----:B------:R-:W-:-:S08]  /*76f0*/  IMAD.WIDE.U32.X R4, R19, UR5, R4, P1 ;  /* 0x0000000513047c25 */ /* 0x000fd000088e0404 */
.L_x_158:
[--C-:B------:R-:W-:Y:S01]  /*7700*/  SHF.R.U64 R8, R4, UR7, R5.reuse ;  /* 0x0000000704087c19 */ /* 0x100fe20008001205 */
[----:B------:R-:W-:Y:S01]  /*7710*/  ULDC.64 UR4, c[0x0][0x8c8] ;  /* 0x0002320000047ab9 */ /* 0x000fe20000000a00 */
[----:B------:R-:W-:Y:S01]  /*7720*/  SHF.R.U32.HI R4, RZ, UR7, R5 ;  /* 0x00000007ff047c19 */ /* 0x000fe20008011605 */
[----:B------:R-:W3:Y:S01]  /*7730*/  LDC R24, c[0x0][0x144] ;  /* 0x00005100ff187b82 */ /* 0x000ee20000000800 */
[----:B------:R-:W-:Y:S01]  /*7740*/  IADD3 R7, P1, RZ, -R8, RZ ;  /* 0x80000008ff077210 */ /* 0x000fe20007f3e0ff */
[----:B------:R-:W-:Y:S01]  /*7750*/  ULDC.64 UR8, c[0x0][0x8e8] ;  /* 0x00023a0000087ab9 */ /* 0x000fe20000000a00 */
[----:B-1----:R-:W-:Y:S01]  /*7760*/  I2FP.F32.U32 R9, R15 ;  /* 0x0000000f00097245 */ /* 0x002fe20000201000 */
[----:B------:R-:W-:Y:S02]  /*7770*/  ULDC UR6, c[0x0][0x8b0] ;  /* 0x00022c0000067ab9 */ /* 0x000fe40000000800 */
[----:B------:R-:W-:Y:S01]  /*7780*/  IMAD.X R4, RZ, RZ, ~R4, P1 ;  /* 0x000000ffff047224 */ /* 0x000fe200008e0e04 */
[----:B------:R-:W-:Y:S01]  /*7790*/  ISETP.NE.U32.AND P1, PT, RZ, UR8, PT ;  /* 0x00000008ff007c0c */ /* 0x000fe2000bf25070 */
[----:B------:R-:W1:Y:S02]  /*77a0*/  LDC R19, c[0x0][0x148] ;  /* 0x00005200ff137b82 */ /* 0x000e640000000800 */
[----:B------:R-:W-:Y:S01]  /*77b0*/  IMAD R6, R4, UR4, RZ ;  /* 0x0000000404067c24 */ /* 0x000fe2000f8e02ff */
[----:B------:R-:W-:Y:S01]  /*77c0*/  ISETP.NE.AND.EX P1, PT, RZ, UR9, PT, P1 ;  /* 0x00000009ff007c0c */ /* 0x000fe2000bf25310 */
[----:B------:R-:W-:Y:S01]  /*77d0*/  IMAD.WIDE.U32 R4, R7, UR4, R16 ;  /* 0x0000000407047c25 */ /* 0x000fe2000f8e0010 */
[----:B------:R-:W-:-:S03]  /*77e0*/  ULDC UR4, c[0x0][0x150] ;  /* 0x0000540000047ab9 */ /* 0x000fc60000000800 */
[----:B------:R-:W-:Y:S02]  /*77f0*/  IMAD R7, R7, UR5, R6 ;  /* 0x0000000507077c24 */ /* 0x000fe4000f8e0206 */
[----:B------:R-:W-:Y:S01]  /*7800*/  FMUL R6, R9, UR4 ;  /* 0x0000000409067c20 */ /* 0x000fe20008400000 */
[----:B------:R-:W-:Y:S01]  /*7810*/  ULDC UR4, c[0x0][0x8c0] ;  /* 0x0002300000047ab9 */ /* 0x000fe20000000800 */
[----:B------:R-:W-:Y:S01]  /*7820*/  ULDC UR5, c[0x0][0x154] ;  /* 0x0000550000057ab9 */ /* 0x000fe20000000800 */
[----:B------:R-:W-:-:S03]  /*7830*/  IMAD.IADD R5, R5, 0x1, R7 ;  /* 0x0000000105057824 */ /* 0x000fc600078e0207 */
[----:B------:R-:W4:Y:S02]  /*7840*/  F2I.U32.TRUNC.NTZ R6, R6 ;  /* 0x0000000600067305 */ /* 0x000f24000020f000 */
[----:B------:R-:W-:Y:S02]  /*7850*/  SHF.R.U64 R9, R4, UR4, R5 ;  /* 0x0000000404097c19 */ /* 0x000fe40008001205 */
[----:B--2---:R-:W-:-:S05]  /*7860*/  I2FP.F32.U32 R4, R14 ;  /* 0x0000000e00047245 */ /* 0x004fca0000201000 */
[----:B------:R-:W-:Y:S01]  /*7870*/  FMUL R21, R4, UR5 ;  /* 0x0000000504157c20 */ /* 0x000fe20008400000 */
[----:B------:R-:W-:Y:S01]  /*7880*/  SHF.R.U32.HI R4, RZ, UR4, R5 ;  /* 0x00000004ff047c19 */ /* 0x000fe20008011605 */
[----:B------:R-:W-:-:S03]  /*7890*/  ULDC UR4, c[0x0][0x900] ;  /* 0x0002400000047ab9 */ /* 0x000fc60000000800 */
[--C-:B------:R-:W-:Y:S01]  /*78a0*/  SHF.R.U64 R20, R9, UR6, R4.reuse ;  /* 0x0000000609147c19 */ /* 0x100fe20008001204 */
[----:B------:R-:W2:Y:S01]  /*78b0*/  F2I.U32.TRUNC.NTZ R21, R21 ;  /* 0x0000001500157305 */ /* 0x000ea2000020f000 */
[----:B------:R-:W-:Y:S02]  /*78c0*/  SHF.R.U32.HI R5, RZ, UR6, R4 ;  /* 0x00000006ff057c19 */ /* 0x000fe40008011604 */
[----:B----4-:R-:W-:Y:S02]  /*78d0*/  IADD3 R6, -R6, RZ, RZ ;  /* 0x000000ff06067210 */ /* 0x010fe40007ffe1ff */
[--C-:B------:R-:W-:Y:S02]  /*78e0*/  SHF.R.U64 R18, R20, UR4, R5.reuse ;  /* 0x0000000414127c19 */ /* 0x100fe40008001205 */
[----:B------:R-:W-:Y:S01]  /*78f0*/  SHF.R.U32.HI R23, RZ, UR4, R5 ;  /* 0x00000004ff177c19 */ /* 0x000fe20008011605 */
[----:B---3--:R-:W-:Y:S02]  /*7900*/  IMAD R15, R24, R6, R15 ;  /* 0x00000006180f7224 */ /* 0x008fe400078e020f */
[----:B------:R-:W-:-:S02]  /*7910*/  IMAD.MOV.U32 R4, RZ, RZ, R18 ;  /* 0x000000ffff047224 */ /* 0x000fc400078e0012 */
[----:B------:R-:W-:Y:S01]  /*7920*/  IMAD.MOV.U32 R5, RZ, RZ, R23 ;  /* 0x000000ffff057224 */ /* 0x000fe200078e0017 */
[----:B------:R-:W-:Y:S06]  /*7930*/  @!P1 BRA `(.L_x_159) ;  /* 0x0000000000289947 */ /* 0x000fec0003800000 */
[----:B------:R-:W-:Y:S02]  /*7940*/  ULDC UR4, c[0x0][0x8f4] ;  /* 0x00023d0000047ab9 */ /* 0x000fe40000000800 */
[----:B------:R-:W-:-:S05]  /*7950*/  IADD3 R5, P1, R18, UR4, RZ ;  /* 0x0000000412057c10 */ /* 0x000fca000ff3e0ff */
[----:B------:R-:W-:-:S04]  /*7960*/  IMAD.X R23, RZ, RZ, R23, P1 ;  /* 0x000000ffff177224 */ /* 0x000fc800008e0617 */
[----:B------:R-:W-:-:S04]  /*7970*/  IMAD.WIDE.U32 R6, R23, UR8, RZ ;  /* 0x0000000817067c25 */ /* 0x000fc8000f8e00ff */
[----:B------:R-:W-:-:S04]  /*7980*/  IMAD.WIDE.U32 R6, P1, R5, UR9, R6 ;  /* 0x0000000905067c25 */ /* 0x000fc8000f820006 */
[----:B------:R-:W-:-:S04]  /*7990*/  IMAD.WIDE.U32 R4, R5, UR8, RZ ;  /* 0x0000000805047c25 */ /* 0x000fc8000f8e00ff */
[----:B------:R-:W-:Y:S01]  /*79a0*/  IMAD.MOV.U32 R4, RZ, RZ, R7 ;  /* 0x000000ffff047224 */ /* 0x000fe200078e0007 */
[----:B------:R-:W-:Y:S01]  /*79b0*/  IADD3 RZ, P3, R5, R6, RZ ;  /* 0x0000000605ff7210 */ /* 0x000fe20007f7e0ff */
[----:B------:R-:W-:-:S04]  /*79c0*/  IMAD.X R5, RZ, RZ, RZ, P1 ;  /* 0x000000ffff057224 */ /* 0x000fc800008e06ff */
[----:B------:R-:W-:-:S08]  /*79d0*/  IMAD.WIDE.U32.X R4, R23, UR9, R4, P3 ;  /* 0x0000000917047c25 */ /* 0x000fd000098e0404 */
.L_x_159:
[----:B------:R-:W-:Y:S01]  /*79e0*/  ISETP.NE.AND P1, PT, R2, 0x1, PT ;  /* 0x000000010200780c */ /* 0x000fe20003f25270 */
[----:B------:R-:W-:Y:S01]  /*79f0*/  ULDC UR4, c[0x0][0x8f0] ;  /* 0x00023c0000047ab9 */ /* 0x000fe20000000800 */
[----:B------:R-:W-:Y:S01]  /*7a00*/  LOP3.LUT R20, R20, UR16, RZ, 0xc0, !PT ;  /* 0x0000001014147c12 */ /* 0x000fe2000f8ec0ff */
[----:B--2---:R-:W-:Y:S01]  /*7a10*/  IMAD.MOV R21, RZ, RZ, -R21 ;  /* 0x000000ffff157224 */ /* 0x004fe200078e0a15 */
[----:B------:R-:W-:Y:S01]  /*7a20*/  SHF.R.U64 R5, R4, UR4, R5 ;  /* 0x0000000404057c19 */ /* 0x000fe20008001205 */
[----:B------:R-:W-:Y:S01]  /*7a30*/  ULDC UR4, c[0x0][0x8e0] ;  /* 0x0002380000047ab9 */ /* 0x000fe20000000800 */
[----:B------:R-:W-:Y:S01]  /*7a40*/  LOP3.LUT R9, R9, UR15, RZ, 0xc0, !PT ;  /* 0x0000000f09097c12 */ /* 0x000fe2000f8ec0ff */
[----:B------:R-:W-:Y:S01]  /*7a50*/  ULDC UR5, c[0x0][0x8b8] ;  /* 0x00022e0000057ab9 */ /* 0x000fe20000000800 */
[----:B------:R-:W-:Y:S01]  /*7a60*/  MOV R4, 0x1 ;  /* 0x0000000100047802 */ /* 0x000fe20000000f00 */
[----:B------:R-:W-:Y:S02]  /*7a70*/  IMAD.MOV R7, RZ, RZ, -R5 ;  /* 0x000000ffff077224 */ /* 0x000fe400078e0a05 */
[----:B------:R-:W-:-:S02]  /*7a80*/  IMAD R20, R5, UR17, R20 ;  /* 0x0000001105147c24 */ /* 0x000fc4000f8e0214 */
[----:B-1----:R-:W-:Y:S02]  /*7a90*/  @P1 IMAD R15, R19, R21, R14 ;  /* 0x00000015130f1224 */ /* 0x002fe400078e020e */
[----:B------:R-:W-:Y:S01]  /*7aa0*/  IMAD R18, R7, UR4, R18 ;  /* 0x0000000407127c24 */ /* 0x000fe2000f8e0212 */
[----:B------:R-:W-:Y:S01]  /*7ab0*/  ULDC UR4, c[0x0][0x8a8] ;  /* 0x00022a0000047ab9 */ /* 0x000fe20000000800 */
[----:B------:R-:W-:Y:S02]  /*7ac0*/  IMAD R15, R20, UR5, R15 ;  /* 0x00000005140f7c24 */ /* 0x000fe4000f8e020f */
[----:B------:R-:W-:Y:S02]  /*7ad0*/  IMAD R18, R18, UR4, R9 ;  /* 0x0000000412127c24 */ /* 0x000fe4000f8e0209 */
[----:B------:R-:W-:-:S03]  /*7ae0*/  IMAD.MOV.U32 R6, RZ, RZ, R8 ;  /* 0x000000ffff067224 */ /* 0x000fc600078e0008 */
[----:B------:R-:W-:Y:S02]  /*7af0*/  SEL R7, R18, R15, !P1 ;  /* 0x0000000f12077207 */ /* 0x000fe40004800000 */
[----:B------:R-:W-:-:S07]  /*7b00*/  SEL R20, R15, R18, !P1 ;  /* 0x000000120f147207 */ /* 0x000fce0004800000 */
.L_x_157:
[----:B------:R-:W-:Y:S05]  /*7b10*/  BSYNC B1 ;  /* 0x0000000000017941 */ /* 0x000fea0003800000 */
.L_x_156:
[----:B------:R-:W-:-:S13]  /*7b20*/  LOP3.LUT P1, RZ, R4, 0xff, RZ, 0xc0, !PT ;  /* 0x000000ff04ff7812 */ /* 0x000fda000782c0ff */
[----:B------:R-:W-:Y:S05]  /*7b30*/  @P1 BRA `(.L_x_160) ;  /* 0xfffffff400501947 */ /* 0x000fea000383ffff */
[----:B------:R-:W-:Y:S05]  /*7b40*/  BSYNC B0 ;  /* 0x0000000000007941 */ /* 0x000fea0003800000 */
.L_x_148:
[----:B------:R-:W-:-:S03]  /*7b50*/  UMOV UR4, 0xffffffff ;  /* 0xffffffff00047882 */ /* 0x000fc60000000000 */
[----:B------:R-:W-:Y:S05]  /*7b60*/  BRA.DIV UR4, `(.L_x_161) ;  /* 0x0000000a04647947 */ /* 0x000fea000b800000 */
[----:B------:R-:W-:-:S13]  /*7b70*/  ELECT P6, URZ, PT ;  /* 0x00000000003f782f */ /* 0x000fda00038c0000 */
.L_x_186:
[----:B------:R-:W-:Y:S05]  /*7b80*/  @!P6 BRA `(.L_x_9) ;  /* 0x0000000000ece947 */ /* 0x000fea0003800000 */
[----:B------:R-:W-:-:S04]  /*7b90*/  LOP3.LUT R22, R22, 0x2, RZ, 0xfc, !PT ;  /* 0x0000000216167812 */ /* 0x000fc800078efcff */
[----:B------:R-:W-:-:S13]  /*7ba0*/  ISETP.NE.AND P0, PT, R22, 0x3, PT ;  /* 0x000000031600780c */ /* 0x000fda0003f05270 */
[----:B------:R-:W-:Y:S05]  /*7bb0*/  @!P0 BRA `(.L_x_162) ;  /* 0x0000000000048947 */ /* 0x000fea0003800000 */
[----:B------:R-:W-:Y:S01]  /*7bc0*/  BPT.TRAP 0x1 ;  /* 0x000000040000795c */ /* 0x000fe20000300000 */
.L_x_162:
[----:B------:R-:W1:Y:S01]  /*7bd0*/  S2R R3, SR_CgaCtaId ;  /* 0x0000000000037919 */ /* 0x000e620000008800 */
[----:B------:R-:W-:-:S04]  /*7be0*/  MOV R2, 0x400 ;  /* 0x0000040000027802 */ /* 0x000fc80000000f00 */
[----:B-1----:R-:W-:Y:S02]  /*7bf0*/  LEA R3, R3, R2, 0x18 ;  /* 0x0000000203037211 */ /* 0x002fe400078ec0ff */
[----:B------:R-:W-:-:S03]  /*7c00*/  SHF.L.U32 R2, R0, 0x1f, RZ ;  /* 0x0000001f00027819 */ /* 0x000fc600000006ff */
[----:B------:R-:W-:-:S04]  /*7c10*/  VIADD R3, R3, 0x30 ;  /* 0x0000003003037836 */ /* 0x000fc80000000000 */
[C---:B------:R-:W-:Y:S02]  /*7c20*/  IMAD R7, R12.reuse, 0x8, R3 ;  /* 0x000000080c077824 */ /* 0x040fe400078e0203 */
[----:B------:R-:W-:Y:S02]  /*7c30*/  VIADD R12, R12, 0x1 ;  /* 0x000000010c0c7836 */ /* 0x000fe40000000000 */
[----:B------:R-:W1:Y:S03]  /*7c40*/  SYNCS.PHASECHK.TRANS64.TRYWAIT P0, [R7+URZ], R2 ;  /* 0x00000002070075a7 */ /* 0x000e66000800017f */
[----:B------:R-:W-:-:S04]  /*7c50*/  ISETP.NE.AND P1, PT, R12, 0x6, PT ;  /* 0x000000060c00780c */ /* 0x000fc80003f25270 */
[----:B------:R-:W-:Y:S02]  /*7c60*/  SEL R5, RZ, 0x1, P1 ;  /* 0x00000001ff057807 */ /* 0x000fe40000800000 */
[----:B------:R-:W-:Y:S02]  /*7c70*/  SEL R12, R12, RZ, P1 ;  /* 0x000000ff0c0c7207 */ /* 0x000fe40000800000 */
[----:B------:R-:W-:-:S03]  /*7c80*/  LOP3.LUT R5, R0, R5, RZ, 0x3c, !PT ;  /* 0x0000000500057212 */ /* 0x000fc600078e3cff */
[----:B------:R-:W-:Y:S01]  /*7c90*/  IMAD R9, R12, 0x8, R3 ;  /* 0x000000080c097824 */ /* 0x000fe200078e0203 */
[----:B------:R-:W-:Y:S01]  /*7ca0*/  SHF.L.U32 R4, R5, 0x1f, RZ ;  /* 0x0000001f05047819 */ /* 0x000fe200000006ff */
[----:B-1----:R-:W-:Y:S06]  /*7cb0*/  @!P0 BRA `(.L_x_163) ;  /* 0x0000000800308947 */ /* 0x002fec0003800000 */
.L_x_187:
[----:B------:R-:W2:Y:S01]  /*7cc0*/  SYNCS.PHASECHK.TRANS64.TRYWAIT P0, [R9+URZ], R4 ;  /* 0x00000004090075a7 */ /* 0x000ea2000800017f */
[----:B------:R-:W-:-:S05]  /*7cd0*/  VIADD R0, R12, 0x1 ;  /* 0x000000010c007836 */ /* 0x000fca0000000000 */
[----:B------:R-:W-:-:S04]  /*7ce0*/  ISETP.NE.AND P1, PT, R0, 0x6, PT ;  /* 0x000000060000780c */ /* 0x000fc80003f25270 */
[----:B-1----:R-:W-:Y:S02]  /*7cf0*/  SEL R2, RZ, 0x1, P1 ;  /* 0x00000001ff027807 */ /* 0x002fe40000800000 */
[----:B------:R-:W-:Y:S02]  /*7d00*/  SEL R0, R0, RZ, P1 ;  /* 0x000000ff00007207 */ /* 0x000fe40000800000 */
[----:B------:R-:W-:-:S03]  /*7d10*/  LOP3.LUT R7, R5, R2, RZ, 0x3c, !PT ;  /* 0x0000000205077212 */ /* 0x000fc600078e3cff */
[----:B------:R-:W-:Y:S01]  /*7d20*/  IMAD R6, R0, 0x8, R3 ;  /* 0x0000000800067824 */ /* 0x000fe200078e0203 */
[----:B------:R-:W-:Y:S01]  /*7d30*/  SHF.L.U32 R5, R7, 0x1f, RZ ;  /* 0x0000001f07057819 */ /* 0x000fe200000006ff */
[----:B--2---:R-:W-:Y:S06]  /*7d40*/  @!P0 BRA `(.L_x_164) ;  /* 0x0000000800208947 */ /* 0x004fec0003800000 */
.L_x_188:
[----:B------:R-:W2:Y:S01]  /*7d50*/  SYNCS.PHASECHK.TRANS64.TRYWAIT P0, [R6+URZ], R5 ;  /* 0x00000005060075a7 */ /* 0x000ea2000800017f */
[----:B------:R-:W-:-:S04]  /*7d60*/  IADD3 R0, R0, 0x1, RZ ;  /* 0x0000000100007810 */ /* 0x000fc80007ffe0ff */
[----:B------:R-:W-:-:S04]  /*7d70*/  ISETP.NE.AND P1, PT, R0, 0x6, PT ;  /* 0x000000060000780c */ /* 0x000fc80003f25270 */
[----:B------:R-:W-:Y:S02]  /*7d80*/  SEL R2, RZ, 0x1, P1 ;  /* 0x00000001ff027807 */ /* 0x000fe40000800000 */
[----:B------:R-:W-:Y:S02]  /*7d90*/  SEL R0, R0, RZ, P1 ;  /* 0x000000ff00007207 */ /* 0x000fe40000800000 */
[----:B------:R-:W-:-:S03]  /*7da0*/  LOP3.LUT R7, R7, R2, RZ, 0x3c, !PT ;  /* 0x0000000207077212 */ /* 0x000fc600078e3cff */
[----:B-1----:R-:W-:Y:S01]  /*7db0*/  IMAD R9, R0, 0x8, R3 ;  /* 0x0000000800097824 */ /* 0x002fe200078e0203 */
[----:B------:R-:W-:Y:S01]  /*7dc0*/  SHF.L.U32 R4, R7, 0x1f, RZ ;  /* 0x0000001f07047819 */ /* 0x000fe200000006ff */
[----:B--2---:R-:W-:Y:S06]  /*7dd0*/  @!P0 BRA `(.L_x_165) ;  /* 0x0000000800108947 */ /* 0x004fec0003800000 */
.L_x_189:
[----:B------:R-:W2:Y:S01]  /*7de0*/  SYNCS.PHASECHK.TRANS64.TRYWAIT P0, [R9+URZ], R4 ;  /* 0x00000004090075a7 */ /* 0x000ea2000800017f */
[----:B------:R-:W-:-:S05]  /*7df0*/  VIADD R0, R0, 0x1 ;  /* 0x0000000100007836 */ /* 0x000fca0000000000 */
[----:B------:R-:W-:-:S04]  /*7e00*/  ISETP.NE.AND P1, PT, R0, 0x6, PT ;  /* 0x000000060000780c */ /* 0x000fc80003f25270 */
[----:B------:R-:W-:Y:S02]  /*7e10*/  SEL R2, RZ, 0x1, P1 ;  /* 0x00000001ff027807 */ /* 0x000fe40000800000 */
[----:B------:R-:W-:Y:S02]  /*7e20*/  SEL R0, R0, RZ, P1 ;  /* 0x000000ff00007207 */ /* 0x000fe40000800000 */
[----:B------:R-:W-:-:S03]  /*7e30*/  LOP3.LUT R7, R7, R2, RZ, 0x3c, !PT ;  /* 0x0000000207077212 */ /* 0x000fc600078e3cff */
[----:B-1----:R-:W-:Y:S01]  /*7e40*/  IMAD R6, R0, 0x8, R3 ;  /* 0x0000000800067824 */ /* 0x002fe200078e0203 */
[----:B------:R-:W-:Y:S01]  /*7e50*/  SHF.L.U32 R5, R7, 0x1f, RZ ;  /* 0x0000001f07057819 */ /* 0x000fe200000006ff */
[----:B--2---:R-:W-:Y:S06]  /*7e60*/  @!P0 BRA `(.L_x_166) ;  /* 0x0000000800008947 */ /* 0x004fec0003800000 */
.L_x_190:
[----:B------:R-:W2:Y:S01]  /*7e70*/  SYNCS.PHASECHK.TRANS64.TRYWAIT P0, [R6+URZ], R5 ;  /* 0x00000005060075a7 */ /* 0x000ea2000800017f */
[----:B------:R-:W-:-:S05]  /*7e80*/  VIADD R0, R0, 0x1 ;  /* 0x0000000100007836 */ /* 0x000fca0000000000 */
[----:B------:R-:W-:-:S04]  /*7e90*/  ISETP.NE.AND P1, PT, R0, 0x6, PT ;  /* 0x000000060000780c */ /* 0x000fc80003f25270 */
[----:B------:R-:W-:Y:S02]  /*7ea0*/  SEL R2, RZ, 0x1, P1 ;  /* 0x00000001ff027807 */ /* 0x000fe40000800000 */
[----:B------:R-:W-:Y:S02]  /*7eb0*/  SEL R0, R0, RZ, P1 ;  /* 0x000000ff00007207 */ /* 0x000fe40000800000 */
[----:B------:R-:W-:Y:S01]  /*7ec0*/  LOP3.LUT R2, R7, R2, RZ, 0x3c, !PT ;  /* 0x0000000207027212 */ /* 0x000fe200078e3cff */
[----:B--2---:R-:W-:Y:S06]  /*7ed0*/  @!P0 BRA `(.L_x_167) ;  /* 0x0000000400f88947 */ /* 0x004fec0003800000 */
.L_x_191:
[----:B------:R-:W-:Y:S01]  /*7ee0*/  IMAD R3, R0, 0x8, R3 ;  /* 0x0000000800037824 */ /* 0x000fe200078e0203 */
[----:B------:R-:W-:-:S07]  /*7ef0*/  SHF.L.U32 R0, R2, 0x1f, RZ ;  /* 0x0000001f02007819 */ /* 0x000fce00000006ff */
.L_x_168:
[----:B---3--:R3:W4:Y:S02]  /*7f00*/  SYNCS.PHASECHK.TRANS64.TRYWAIT P0, [R3+URZ], R0 ;  /* 0x00000000030075a7 */ /* 0x008724000800017f */
[----:B----4-:R-:W-:Y:S05]  /*7f10*/  @!P0 NANOSLEEP.SYNCS 0x989680 ;  /* 0x009896800000895d */ /* 0x010fea0003900000 */
[----:B------:R-:W4:Y:S02]  /*7f20*/  @!P0 SYNCS.PHASECHK.TRANS64 P0, [R3+URZ], R0 ;  /* 0x00000000030085a7 */ /* 0x000f24000800007f */
[----:B----4-:R-:W-:Y:S05]  /*7f30*/  @!P0 BRA `(.L_x_168) ;  /* 0xfffffffc00f08947 */ /* 0x010fea000383ffff */
.L_x_9:
[----:B------:R-:W-:Y:S05]  /*7f40*/  BSYNC B6 ;  /* 0x0000000000067941 */ /* 0x000fea0003800000 */
.L_x_7:
[----:B------:R-:W-:Y:S05]  /*7f50*/  EXIT ;  /* 0x000000000000794d */ /* 0x000fea0003800000 */
.L_x_22:
[----:B--2---:R2:W3:Y:S02]  /*7f60*/  SYNCS.PHASECHK.TRANS64.TRYWAIT P1, [R3+URZ], R0 ;  /* 0x00000000030075a7 */ /* 0x0044e4000802017f */
[----:B---3--:R-:W-:Y:S05]  /*7f70*/  @!P1 NANOSLEEP.SYNCS 0x989680 ;  /* 0x009896800000995d */ /* 0x008fea0003900000 */
[----:B------:R-:W3:Y:S02]  /*7f80*/  @!P1 SYNCS.PHASECHK.TRANS64 P1, [R3+URZ], R0 ;  /* 0x00000000030095a7 */ /* 0x000ee4000802007f */
[----:B---3--:R-:W-:Y:S05]  /*7f90*/  @!P1 BRA `(.L_x_22) ;  /* 0xfffffffc00f09947 */ /* 0x008fea000383ffff */
[----:B------:R-:W-:Y:S05]  /*7fa0*/  BRA `(.L_x_21) ;  /* 0xffffff9800287947 */ /* 0x000fea000383ffff */
.L_x_27:
[----:B--2---:R-:W-:-:S04]  /*7fb0*/  IMAD.U32 R4, RZ, RZ, UR4 ;  /* 0x00000004ff047e24 */ /* 0x004fc8000f8e00ff */
[----:B------:R2:W3:Y:S03]  /*7fc0*/  SYNCS.PHASECHK.TRANS64.TRYWAIT P1, [R4+URZ], R3 ;  /* 0x00000003040075a7 */ /* 0x0004e6000802017f */
[----:B---3--:R-:W-:Y:S05]  /*7fd0*/  @!P1 NANOSLEEP.SYNCS 0x989680 ;  /* 0x009896800000995d */ /* 0x008fea0003900000 */
[----:B------:R-:W3:Y:S02]  /*7fe0*/  @!P1 SYNCS.PHASECHK.TRANS64 P1, [R4+URZ], R3 ;  /* 0x00000003040095a7 */ /* 0x000ee4000802007f */
[----:B---3--:R-:W-:Y:S05]  /*7ff0*/  @!P1 BRA `(.L_x_27) ;  /* 0xfffffffc00ec9947 */ /* 0x008fea000383ffff */
[----:B------:R-:W-:Y:S05]  /*8000*/  BRA `(.L_x_26) ;  /* 0xffffff9800f87947 */ /* 0x000fea000383ffff */
.L_x_51:
[----:B-1----:R-:W-:-:S04]  /*8010*/  IMAD.U32 R4, RZ, RZ, UR50 ;  /* 0x00000032ff047e24 */ /* 0x002fc8000f8e00ff */
[----:B------:R1:W2:Y:S03]  /*8020*/  SYNCS.PHASECHK.TRANS64.TRYWAIT P2, [R4+URZ+0x60], R5 ;  /* 0x00006005040075a7 */ /* 0x0002a6000804017f */
[----:B--2---:R-:W-:Y:S05]  /*8030*/  @!P2 NANOSLEEP.SYNCS 0x989680 ;  /* 0x009896800000a95d */ /* 0x004fea0003900000 */
[----:B------:R-:W2:Y:S02]  /*8040*/  @!P2 SYNCS.PHASECHK.TRANS64 P2, [R4+URZ+0x60], R5 ;  /* 0x000060050400a5a7 */ /* 0x000ea4000804007f */
[----:B--2---:R-:W-:Y:S05]  /*8050*/  @!P2 BRA `(.L_x_51) ;  /* 0xfffffffc00eca947 */ /* 0x004fea000383ffff */
[----:B------:R-:W-:Y:S05]  /*8060*/  BRA `(.L_x_169) ;  /* 0xffffffac00147947 */ /* 0x000fea000383ffff */
.L_x_62:
[----:B-1----:R1:W2:Y:S02]  /*8070*/  SYNCS.PHASECHK.TRANS64.TRYWAIT P3, [R4+URZ+0x60], R5 ;  /* 0x00006005040075a7 */ /* 0x0022a4000806017f */
[----:B--2---:R-:W-:Y:S05]  /*8080*/  @!P3 NANOSLEEP.SYNCS 0x989680 ;  /* 0x009896800000b95d */ /* 0x004fea0003900000 */
[----:B------:R-:W2:Y:S02]  /*8090*/  @!P3 SYNCS.PHASECHK.TRANS64 P3, [R4+URZ+0x60], R5 ;  /* 0x000060050400b5a7 */ /* 0x000ea4000806007f */
[----:B--2---:R-:W-:Y:S05]  /*80a0*/  @!P3 BRA `(.L_x_62) ;  /* 0xfffffffc00f0b947 */ /* 0x004fea000383ffff */
[----:B------:R-:W-:Y:S05]  /*80b0*/  BRA `(.L_x_170) ;  /* 0xffffffb400207947 */ /* 0x000fea000383ffff */
.L_x_73:
[----:B-1----:R1:W2:Y:S02]  /*80c0*/  SYNCS.PHASECHK.TRANS64.TRYWAIT P3, [R4+URZ+0x60], R5 ;  /* 0x00006005040075a7 */ /* 0x0022a4000806017f */
[----:B--2---:R-:W-:Y:S05]  /*80d0*/  @!P3 NANOSLEEP.SYNCS 0x989680 ;  /* 0x009896800000b95d */ /* 0x004fea0003900000 */
[----:B------:R-:W2:Y:S02]  /*80e0*/  @!P3 SYNCS.PHASECHK.TRANS64 P3, [R4+URZ+0x60], R5 ;  /* 0x000060050400b5a7 */ /* 0x000ea4000806007f */
[----:B--2---:R-:W-:Y:S05]  /*80f0*/  @!P3 BRA `(.L_x_73) ;  /* 0xfffffffc00f0b947 */ /* 0x004fea000383ffff */
[----:B------:R-:W-:Y:S05]  /*8100*/  BRA `(.L_x_171) ;  /* 0xffffffbc001c7947 */ /* 0x000fea000383ffff */
.L_x_84:
[----:B-1----:R1:W2:Y:S02]  /*8110*/  SYNCS.PHASECHK.TRANS64.TRYWAIT P3, [R5+URZ+0x60], R4 ;  /* 0x00006004050075a7 */ /* 0x0022a4000806017f */
[----:B--2---:R-:W-:Y:S05]  /*8120*/  @!P3 NANOSLEEP.SYNCS 0x989680 ;  /* 0x009896800000b95d */ /* 0x004fea0003900000 */
[----:B------:R-:W2:Y:S02]  /*8130*/  @!P3 SYNCS.PHASECHK.TRANS64 P3, [R5+URZ+0x60], R4 ;  /* 0x000060040500b5a7 */ /* 0x000ea4000806007f */
[----:B--2---:R-:W-:Y:S05]  /*8140*/  @!P3 BRA `(.L_x_84) ;  /* 0xfffffffc00f0b947 */ /* 0x004fea000383ffff */
[----:B------:R-:W-:Y:S05]  /*8150*/  BRA `(.L_x_172) ;  /* 0xffffffc4000c7947 */ /* 0x000fea000383ffff */
.L_x_104:
[----:B-1----:R-:W-:-:S04]  /*8160*/  MOV R3, UR4 ;  /* 0x0000000400037c02 */ /* 0x002fc80008000f00 */
[----:B------:R1:W2:Y:S03]  /*8170*/  SYNCS.PHASECHK.TRANS64.TRYWAIT P0, [R3+URZ+0xa8], R0 ;  /* 0x0000a800030075a7 */ /* 0x0002a6000800017f */
[----:B--2---:R-:W-:Y:S05]  /*8180*/  @!P0 NANOSLEEP.SYNCS 0x989680 ;  /* 0x009896800000895d */ /* 0x004fea0003900000 */
[----:B------:R-:W2:Y:S02]  /*8190*/  @!P0 SYNCS.PHASECHK.TRANS64 P0, [R3+URZ+0xa8], R0 ;  /* 0x0000a800030085a7 */ /* 0x000ea4000800007f */
[----:B--2---:R-:W-:Y:S05]  /*81a0*/  @!P0 BRA `(.L_x_104) ;  /* 0xfffffffc00ec8947 */ /* 0x004fea000383ffff */
[----:B------:R-:W-:Y:S05]  /*81b0*/  BRA `(.L_x_103) ;  /* 0xffffffd800c87947 */ /* 0x000fea000383ffff */
.L_x_113:
[----:B-1----:R-:W-:-:S04]  /*81c0*/  IMAD.U32 R5, RZ, RZ, UR4 ;  /* 0x00000004ff057e24 */ /* 0x002fc8000f8e00ff */
[----:B------:R1:W2:Y:S03]  /*81d0*/  SYNCS.PHASECHK.TRANS64.TRYWAIT P1, [R5+URZ+0x80], R4 ;  /* 0x00008004050075a7 */ /* 0x0002a6000802017f */
[----:B--2---:R-:W-:Y:S05]  /*81e0*/  @!P1 NANOSLEEP.SYNCS 0x989680 ;  /* 0x009896800000995d */ /* 0x004fea0003900000 */
[----:B------:R-:W2:Y:S02]  /*81f0*/  @!P1 SYNCS.PHASECHK.TRANS64 P1, [R5+URZ+0x80], R4 ;  /* 0x00008004050095a7 */ /* 0x000ea4000802007f */
[----:B--2---:R-:W-:Y:S05]  /*8200*/  @!P1 BRA `(.L_x_113) ;  /* 0xfffffffc00ec9947 */ /* 0x004fea000383ffff */
[----:B------:R-:W-:Y:S05]  /*8210*/  BRA `(.L_x_173) ;  /* 0xffffffdc00b07947 */ /* 0x000fea000383ffff */
.L_x_119:
[----:B-12---:R-:W-:-:S04]  /*8220*/  IMAD.U32 R5, RZ, RZ, UR4 ;  /* 0x00000004ff057e24 */ /* 0x006fc8000f8e00ff */
[----:B------:R1:W2:Y:S03]  /*8230*/  SYNCS.PHASECHK.TRANS64.TRYWAIT P1, [R5+URZ+0x88], R4 ;  /* 0x00008804050075a7 */ /* 0x0002a6000802017f */
[----:B--2---:R-:W-:Y:S05]  /*8240*/  @!P1 NANOSLEEP.SYNCS 0x989680 ;  /* 0x009896800000995d */ /* 0x004fea0003900000 */
[----:B------:R-:W2:Y:S02]  /*8250*/  @!P1 SYNCS.PHASECHK.TRANS64 P1, [R5+URZ+0x88], R4 ;  /* 0x00008804050095a7 */ /* 0x000ea4000802007f */
[----:B--2---:R-:W-:Y:S05]  /*8260*/  @!P1 BRA `(.L_x_119) ;  /* 0xfffffffc00ec9947 */ /* 0x004fea000383ffff */
[----:B------:R-:W-:Y:S05]  /*8270*/  BRA `(.L_x_174) ;  /* 0xffffffdc00f87947 */ /* 0x000fea000383ffff */
.L_x_125:
[----:B-123--:R-:W-:-:S04]  /*8280*/  IMAD.U32 R5, RZ, RZ, UR4 ;  /* 0x00000004ff057e24 */ /* 0x00efc8000f8e00ff */
[----:B------:R1:W2:Y:S03]  /*8290*/  SYNCS.PHASECHK.TRANS64.TRYWAIT P1, [R5+URZ+0x90], R4 ;  /* 0x00009004050075a7 */ /* 0x0002a6000802017f */
[----:B--2---:R-:W-:Y:S05]  /*82a0*/  @!P1 NANOSLEEP.SYNCS 0x989680 ;  /* 0x009896800000995d */ /* 0x004fea0003900000 */
[----:B------:R-:W2:Y:S02]  /*82b0*/  @!P1 SYNCS.PHASECHK.TRANS64 P1, [R5+URZ+0x90], R4 ;  /* 0x00009004050095a7 */ /* 0x000ea4000802007f */
[----:B--2---:R-:W-:Y:S05]  /*82c0*/  @!P1 BRA `(.L_x_125) ;  /* 0xfffffffc00ec9947 */ /* 0x004fea000383ffff */
[----:B------:R-:W-:Y:S05]  /*82d0*/  BRA `(.L_x_175) ;  /* 0xffffffe000487947 */ /* 0x000fea000383ffff */
.L_x_131:
[----:B-1234-:R-:W-:-:S04]  /*82e0*/  IMAD.U32 R5, RZ, RZ, UR4 ;  /* 0x00000004ff057e24 */ /* 0x01efc8000f8e00ff */
[----:B------:R1:W2:Y:S03]  /*82f0*/  SYNCS.PHASECHK.TRANS64.TRYWAIT P1, [R5+URZ+0x98], R4 ;  /* 0x00009804050075a7 */ /* 0x0002a6000802017f */
[----:B--2---:R-:W-:Y:S05]  /*8300*/  @!P1 NANOSLEEP.SYNCS 0x989680 ;  /* 0x009896800000995d */ /* 0x004fea0003900000 */
[----:B------:R-:W2:Y:S02]  /*8310*/  @!P1 SYNCS.PHASECHK.TRANS64 P1, [R5+URZ+0x98], R4 ;  /* 0x00009804050095a7 */ /* 0x000ea4000802007f */
[----:B--2---:R-:W-:Y:S05]  /*8320*/  @!P1 BRA `(.L_x_131) ;  /* 0xfffffffc00ec9947 */ /* 0x004fea000383ffff */
[----:B------:R-:W-:Y:S05]  /*8330*/  BRA `(.L_x_176) ;  /* 0xffffffe000987947 */ /* 0x000fea000383ffff */
.L_x_141:
[----:B-1----:R1:W2:Y:S02]  /*8340*/  SYNCS.PHASECHK.TRANS64.TRYWAIT P0, [R3+URZ+0x80], R2 ;  /* 0x00008002030075a7 */ /* 0x0022a4000800017f */
[----:B--2---:R-:W-:Y:S05]  /*8350*/  @!P0 NANOSLEEP.SYNCS 0x989680 ;  /* 0x009896800000895d */ /* 0x004fea0003900000 */
[----:B------:R-:W2:Y:S02]  /*8360*/  @!P0 SYNCS.PHASECHK.TRANS64 P0, [R3+URZ+0x80], R2 ;  /* 0x00008002030085a7 */ /* 0x000ea4000800007f */
[----:B--2---:R-:W-:Y:S05]  /*8370*/  @!P0 BRA `(.L_x_141) ;  /* 0xfffffffc00f08947 */ /* 0x004fea000383ffff */
[----:B------:R-:W-:Y:S05]  /*8380*/  BRA `(.L_x_177) ;  /* 0xffffffe800947947 */ /* 0x000fea000383ffff */
.L_x_143:
[----:B--2---:R2:W1:Y:S02]  /*8390*/  SYNCS.PHASECHK.TRANS64.TRYWAIT P0, [R3+URZ+0x88], R2 ;  /* 0x00008802030075a7 */ /* 0x004464000800017f */
[----:B-1----:R-:W-:Y:S05]  /*83a0*/  @!P0 NANOSLEEP.SYNCS 0x989680 ;  /* 0x009896800000895d */ /* 0x002fea0003900000 */
[----:B------:R-:W1:Y:S02]  /*83b0*/  @!P0 SYNCS.PHASECHK.TRANS64 P0, [R3+URZ+0x88], R2 ;  /* 0x00008802030085a7 */ /* 0x000e64000800007f */
[----:B-1----:R-:W-:Y:S05]  /*83c0*/  @!P0 BRA `(.L_x_143) ;  /* 0xfffffffc00f08947 */ /* 0x002fea000383ffff */
[----:B------:R-:W-:Y:S05]  /*83d0*/  BRA `(.L_x_178) ;  /* 0xffffffe800907947 */ /* 0x000fea000383ffff */
.L_x_145:
[----:B------:R1:W1:Y:S02]  /*83e0*/  SYNCS.PHASECHK.TRANS64.TRYWAIT P0, [R3+URZ+0x90], R2 ;  /* 0x00009002030075a7 */ /* 0x000264000800017f */
[----:B-1----:R-:W-:Y:S05]  /*83f0*/  @!P0 NANOSLEEP.SYNCS 0x989680 ;  /* 0x009896800000895d */ /* 0x002fea0003900000 */
[----:B------:R-:W1:Y:S02]  /*8400*/  @!P0 SYNCS.PHASECHK.TRANS64 P0, [R3+URZ+0x90], R2 ;  /* 0x00009002030085a7 */ /* 0x000e64000800007f */
[----:B-1----:R-:W-:Y:S05]  /*8410*/  @!P0 BRA `(.L_x_145) ;  /* 0xfffffffc00f08947 */ /* 0x002fea000383ffff */
[----:B------:R-:W-:Y:S05]  /*8420*/  BRA `(.L_x_179) ;  /* 0xffffffe8008c7947 */ /* 0x000fea000383ffff */
.L_x_149:
[----:B------:R-:W-:Y:S01]  /*8430*/  BSSY B1, `(.L_x_180) ;  /* 0x0000006000017945 */ /* 0x000fe20003800000 */
[----:B------:R-:W-:-:S07]  /*8440*/  IMAD.MOV.U32 R15, RZ, RZ, -0x1 ;  /* 0xffffffffff0f7424 */ /* 0x000fce00078e00ff */
[----:B------:R-:W-:Y:S05]  /*8450*/  WARPSYNC.COLLECTIVE R15, `(.L_x_181) ;  /* 0x000000000f0c7348 */ /* 0x000fea0003c00000 */
[----:B------:R-:W-:Y:S02]  /*8460*/  ELECT P6, UR62, PT ;  /* 0x00000000003e782f */ /* 0x000fe400038c0000 */
[----:B------:R-:W-:Y:S01]  /*8470*/  MOV R14, UR62 ;  /* 0x0000003e000e7c02 */ /* 0x000fe20008000f00 */
[----:B------:R-:W-:Y:S10]  /*8480*/  ENDCOLLECTIVE ;  /* 0x000000000000791b */ /* 0x000ff40003800000 */
.L_x_181:
[----:B------:R-:W-:Y:S05]  /*8490*/  BSYNC B1 ;  /* 0x0000000000017941 */ /* 0x000fea0003800000 */
.L_x_180:
[----:B------:R-:W-:Y:S05]  /*84a0*/  BRA `(.L_x_182) ;  /* 0xffffffec00007947 */ /* 0x000fea000383ffff */
.L_x_152:
[----:B--2---:R2:W3:Y:S02]  /*84b0*/  SYNCS.PHASECHK.TRANS64.TRYWAIT P1, [R15+URZ+0x30], R8 ;  /* 0x000030080f0075a7 */ /* 0x0044e4000802017f */
[----:B---3--:R-:W-:Y:S05]  /*84c0*/  @!P1 NANOSLEEP.SYNCS 0x989680 ;  /* 0x009896800000995d */ /* 0x008fea0003900000 */
[----:B------:R-:W3:Y:S02]  /*84d0*/  @!P1 SYNCS.PHASECHK.TRANS64 P1, [R15+URZ+0x30], R8 ;  /* 0x000030080f0095a7 */ /* 0x000ee4000802007f */
[----:B---3--:R-:W-:Y:S05]  /*84e0*/  @!P1 BRA `(.L_x_152) ;  /* 0xfffffffc00f09947 */ /* 0x008fea000383ffff */
[----:B------:R-:W-:Y:S05]  /*84f0*/  BRA `(.L_x_183) ;  /* 0xffffffec00347947 */ /* 0x000fea000383ffff */
.L_x_161:
[----:B------:R-:W-:Y:S01]  /*8500*/  BSSY B0, `(.L_x_184) ;  /* 0x0000006000007945 */ /* 0x000fe20003800000 */
[----:B------:R-:W-:-:S07]  /*8510*/  IMAD.MOV.U32 R15, RZ, RZ, -0x1 ;  /* 0xffffffffff0f7424 */ /* 0x000fce00078e00ff */
[----:B------:R-:W-:Y:S05]  /*8520*/  WARPSYNC.COLLECTIVE R15, `(.L_x_185) ;  /* 0x000000000f0c7348 */ /* 0x000fea0003c00000 */
[----:B------:R-:W-:Y:S02]  /*8530*/  ELECT P6, UR62, PT ;  /* 0x00000000003e782f */ /* 0x000fe400038c0000 */
[----:B------:R-:W-:Y:S01]  /*8540*/  MOV R14, UR62 ;  /* 0x0000003e000e7c02 */ /* 0x000fe20008000f00 */
[----:B------:R-:W-:Y:S10]  /*8550*/  ENDCOLLECTIVE ;  /* 0x000000000000791b */ /* 0x000ff40003800000 */
.L_x_185:
[----:B------:R-:W-:Y:S05]  /*8560*/  BSYNC B0 ;  /* 0x0000000000007941 */ /* 0x000fea0003800000 */
.L_x_184:
[----:B------:R-:W-:Y:S05]  /*8570*/  BRA `(.L_x_186) ;  /* 0xfffffff400807947 */ /* 0x000fea000383ffff */
.L_x_163:
[----:B-1----:R1:W2:Y:S02]  /*8580*/  SYNCS.PHASECHK.TRANS64.TRYWAIT P0, [R7+URZ], R2 ;  /* 0x00000002070075a7 */ /* 0x0022a4000800017f */
[----:B--2---:R-:W-:Y:S05]  /*8590*/  @!P0 NANOSLEEP.SYNCS 0x989680 ;  /* 0x009896800000895d */ /* 0x004fea0003900000 */
[----:B------:R-:W2:Y:S02]  /*85a0*/  @!P0 SYNCS.PHASECHK.TRANS64 P0, [R7+URZ], R2 ;  /* 0x00000002070085a7 */ /* 0x000ea4000800007f */
[----:B--2---:R-:W-:Y:S05]  /*85b0*/  @!P0 BRA `(.L_x_163) ;  /* 0xfffffffc00f08947 */ /* 0x004fea000383ffff */
[----:B------:R-:W-:Y:S05]  /*85c0*/  BRA `(.L_x_187) ;  /* 0xfffffff400bc7947 */ /* 0x000fea000383ffff */
.L_x_164:
[----:B-1----:R1:W2:Y:S02]  /*85d0*/  SYNCS.PHASECHK.TRANS64.TRYWAIT P0, [R9+URZ], R4 ;  /* 0x00000004090075a7 */ /* 0x0022a4000800017f */
[----:B--2---:R-:W-:Y:S05]  /*85e0*/  @!P0 NANOSLEEP.SYNCS 0x989680 ;  /* 0x009896800000895d */ /* 0x004fea0003900000 */
[----:B------:R-:W2:Y:S02]  /*85f0*/  @!P0 SYNCS.PHASECHK.TRANS64 P0, [R9+URZ], R4 ;  /* 0x00000004090085a7 */ /* 0x000ea4000800007f */
[----:B--2---:R-:W-:Y:S05]  /*8600*/  @!P0 BRA `(.L_x_164) ;  /* 0xfffffffc00f08947 */ /* 0x004fea000383ffff */
[----:B------:R-:W-:Y:S05]  /*8610*/  BRA `(.L_x_188) ;  /* 0xfffffff400cc7947 */ /* 0x000fea000383ffff */
.L_x_165:
[----:B-1----:R1:W2:Y:S02]  /*8620*/  SYNCS.PHASECHK.TRANS64.TRYWAIT P0, [R6+URZ], R5 ;  /* 0x00000005060075a7 */ /* 0x0022a4000800017f */
[----:B--2---:R-:W-:Y:S05]  /*8630*/  @!P0 NANOSLEEP.SYNCS 0x989680 ;  /* 0x009896800000895d */ /* 0x004fea0003900000 */
[----:B------:R-:W2:Y:S02]  /*8640*/  @!P0 SYNCS.PHASECHK.TRANS64 P0, [R6+URZ], R5 ;  /* 0x00000005060085a7 */ /* 0x000ea4000800007f */
[----:B--2---:R-:W-:Y:S05]  /*8650*/  @!P0 BRA `(.L_x_165) ;  /* 0xfffffffc00f08947 */ /* 0x004fea000383ffff */
[----:B------:R-:W-:Y:S05]  /*8660*/  BRA `(.L_x_189) ;  /* 0xfffffff400dc7947 */ /* 0x000fea000383ffff */
.L_x_166:
[----:B-1----:R1:W2:Y:S02]  /*8670*/  SYNCS.PHASECHK.TRANS64.TRYWAIT P0, [R9+URZ], R4 ;  /* 0x00000004090075a7 */ /* 0x0022a4000800017f */
[----:B--2---:R-:W-:Y:S05]  /*8680*/  @!P0 NANOSLEEP.SYNCS 0x989680 ;  /* 0x009896800000895d */ /* 0x004fea0003900000 */
[----:B------:R-:W2:Y:S02]  /*8690*/  @!P0 SYNCS.PHASECHK.TRANS64 P0, [R9+URZ], R4 ;  /* 0x00000004090085a7 */ /* 0x000ea4000800007f */
[----:B--2---:R-:W-:Y:S05]  /*86a0*/  @!P0 BRA `(.L_x_166) ;  /* 0xfffffffc00f08947 */ /* 0x004fea000383ffff */
[----:B------:R-:W-:Y:S05]  /*86b0*/  BRA `(.L_x_190) ;  /* 0xfffffff400ec7947 */ /* 0x000fea000383ffff */
.L_x_167:
[----:B--2---:R2:W3:Y:S02]  /*86c0*/  SYNCS.PHASECHK.TRANS64.TRYWAIT P0, [R6+URZ], R5 ;  /* 0x00000005060075a7 */ /* 0x0044e4000800017f */
[----:B---3--:R-:W-:Y:S05]  /*86d0*/  @!P0 NANOSLEEP.SYNCS 0x989680 ;  /* 0x009896800000895d */ /* 0x008fea0003900000 */
[----:B------:R-:W3:Y:S02]  /*86e0*/  @!P0 SYNCS.PHASECHK.TRANS64 P0, [R6+URZ], R5 ;  /* 0x00000005060085a7 */ /* 0x000ee4000800007f */
[----:B---3--:R-:W-:Y:S05]  /*86f0*/  @!P0 BRA `(.L_x_167) ;  /* 0xfffffffc00f08947 */ /* 0x008fea000383ffff */
[----:B------:R-:W-:Y:S05]  /*8700*/  BRA `(.L_x_191) ;  /* 0xfffffff400f47947 */ /* 0x000fea000383ffff */
.L_x_192:
[----:B------:R-:W-:-:S00]  /*8710*/  BRA `(.L_x_192) ;  /* 0xfffffffc00fc7947 */ /* 0x000fc0000383ffff */
[----:B------:R-:W-:-:S00]  /*8720*/  NOP ;  /* 0x0000000000007918 */ /* 0x000fc00000000000 */
        /* <DEDUP_REMOVED lines=13> */
.L_x_193:


//--------------------- .nv.global.init           --------------------------
	.section	.nv.global.init,"aw",@progbits
.nv.global.init:
	.type		$str$22,@object
	.size		$str$22,($str$26 - $str$22)
$str$22:
        /*0000*/ 	.byte	0x6b, 0x5f, 0x74, 0x69, 0x6c, 0x65, 0x5f, 0x63, 0x6f, 0x75, 0x6e, 0x74, 0x20, 0x3e, 0x3d, 0x20
        /*0010*/ 	.byte	0x31, 0x00
	.type		$str$26,@object
	.size		$str$26,($str$27 - $str$26)
$str$26:
        /*0012*/ 	.byte	0x28, 0x61, 0x64, 0x64, 0x72, 0x65, 0x73, 0x73, 0x20, 0x26, 0x20, 0x6d, 0x61, 0x73, 0x6b, 0x29
        /*0022*/ 	.byte	0x20, 0x3d, 0x3d, 0x20, 0x30, 0x00
	.type		$str$27,@object
	.size		$str$27,($str$23 - $str$27)
$str$27:
        /*0028*/ 	.byte	0x2f, 0x74, 0x6d, 0x70, 0x2f, 0x63, 0x75, 0x74, 0x6c, 0x61, 0x73, 0x73, 0x5f, 0x73, 0x77, 0x65
        /*0038*/ 	.byte	0x65, 0x70, 0x5f, 0x73, 0x72, 0x63, 0x2f, 0x69, 0x6e, 0x63, 0x6c, 0x75, 0x64, 0x65, 0x2f, 0x63
        /*0048*/ 	.byte	0x75, 0x74, 0x65, 0x2f, 0x70, 0x6f, 0x69, 0x6e, 0x74, 0x65, 0x72, 0x5f, 0x66, 0x6c, 0x61, 0x67
        /*0058*/ 	.byte	0x67, 0x65, 0x64, 0x2e, 0x68, 0x70, 0x70, 0x00
	.type		$str$23,@object
	.size		$str$23,(__unnamed_2 - $str$23)
$str$23:
        /*0060*/ 	.byte	0x2f, 0x74, 0x6d, 0x70, 0x2f, 0x63, 0x75, 0x74, 0x6c, 0x61, 0x73, 0x73, 0x5f, 0x73, 0x77, 0x65
        /*0070*/ 	.byte	0x65, 0x70, 0x5f, 0x73, 0x72, 0x63, 0x2f, 0x69, 0x6e, 0x63, 0x6c, 0x75, 0x64, 0x65, 0x2f, 0x63
        /*0080*/ 	.byte	0x75, 0x74, 0x6c, 0x61, 0x73, 0x73, 0x2f, 0x67, 0x65, 0x6d, 0x6d, 0x2f, 0x63, 0x6f, 0x6c, 0x6c
        /*0090*/ 	.byte	0x65, 0x63, 0x74, 0x69, 0x76, 0x65, 0x2f, 0x73, 0x6d, 0x39, 0x30, 0x5f, 0x6d, 0x6d, 0x61, 0x5f
        /*00a0*/ 	.byte	0x74, 0x6d, 0x61, 0x5f, 0x67, 0x6d, 0x6d, 0x61, 0x5f, 0x73, 0x73, 0x5f, 0x77, 0x61, 0x72, 0x70
        /*00b0*/ 	.byte	0x73, 0x70, 0x65, 0x63, 0x69, 0x61, 0x6c, 0x69, 0x7a, 0x65, 0x64, 0x2e, 0x68, 0x70, 0x70, 0x00
	.type		__unnamed_2,@object
	.size		__unnamed_2,(__unnamed_1 - __unnamed_2)
__unnamed_2:
        /*00c0*/ 	.byte	0x61, 0x75, 0x74, 0x6f, 0x20, 0x63, 0x75, 0x74, 0x65, 0x3a, 0x3a, 0x61, 0x73, 0x5f, 0x70, 0x6f
        /* <DEDUP_REMOVED lines=27> */
        /*0280*/ 	.byte	0x3c, 0x34, 0x30, 0x39, 0x36, 0x3e, 0x3e, 0x3e, 0x3e, 0x3e, 0x5d, 0x00
	.type		__unnamed_1,@object
	.size		__unnamed_1,(.L_0 - __unnamed_1)
__unnamed_1:
        /* <DEDUP_REMOVED lines=181> */
        /*0ddc*/ 	.byte	0x69, 0x74, 0x79, 0x5d, 0x00
.L_0:


//--------------------- .nv.shared._ZN7cutlass13device_kernelINS_4gemm6kernel13GemmUniversalIN4cute5tupleIJiiiiEEENS1_10collective13CollectiveMmaINS1_34MainloopSm90TmaGmmaWarpSpecializedILi6ENS5_IJNS4_1CILi1EEESB_SB_EEENS1_35KernelTmaWarpSpecializedCooperativeEEENS5_IJNSA_ILi128EEESF_NSA_ILi64EEEEEENS_10bfloat16_tENS5_IJlSB_lEEESI_SJ_NS4_8TiledMMAINS4_8MMA_AtomIJNS4_4SM904GMMA28MMA_64x128x16_F32BF16BF16_SSILNSN_5MajorE0ELSP_0ELNSN_7ScaleInE1ELSQ_1EEEEEENS4_6LayoutINS5_IJNSA_ILi2EEESB_SB_EEENS5_IJSB_NSA_ILi0EEESW_EEEEENS5_IJNS4_10UnderscoreESZ_SZ_EEEEENS4_13SM90_TMA_LOADENS4_14ComposedLayoutINS4_7SwizzleILi3ELi4ELi3EEENS4_18smem_ptr_flag_bitsILi16EEENST_INS5_IJNSA_ILi8EEESG_EEENS5_IJSG_SB_EEEEEEEvNS4_8identityES12_S1C_vS1D_EENS_8epilogue10collective18CollectiveEpilogueINS1F_22Sm90TmaWarpSpecializedILi4ELi2ELi16ELb1ELb0EEEJSH_NS5_IJSF_NSA_ILi32EEEEEESI_SJ_SI_SJ_NS1F_6fusion15FusionCallbacksIS1J_NS1M_17LinCombPerRowBiasISI_fSI_SI_fLi8ELNS_15FloatRoundStyleE2EEESH_S1L_JEEES12_NS13_INS14_ILi2ELi4ELi3EEES17_NST_INS5_IJS18_S1K_EEENS5_IJS1K_SB_EEEEEEENS4_17SM75_U32x4_LDSM_NENS4_14SM90_TMA_STOREES1W_NS4_17SM90_U32x4_STSM_NENS4_9Copy_AtomIJS1Z_NS_6half_tEEEEvEEEvvEEEEvNT_6ParamsE --------------------------
	.section	.nv.shared._ZN7cutlass13device_kernelINS_4gemm6kernel13GemmUniversalIN4cute5tupleIJiiiiEEENS1_10collective13CollectiveMmaINS1_34MainloopSm90TmaGmmaWarpSpecializedILi6ENS5_IJNS4_1CILi1EEESB_SB_EEENS1_35KernelTmaWarpSpecializedCooperativeEEENS5_IJNSA_ILi128EEESF_NSA_ILi64EEEEEENS_10bfloat16_tENS5_IJlSB_lEEESI_SJ_NS4_8TiledMMAINS4_8MMA_AtomIJNS4_4SM904GMMA28MMA_64x128x16_F32BF16BF16_SSILNSN_5MajorE0ELSP_0ELNSN_7ScaleInE1ELSQ_1EEEEEENS4_6LayoutINS5_IJNSA_ILi2EEESB_SB_EEENS5_IJSB_NSA_ILi0EEESW_EEEEENS5_IJNS4_10UnderscoreESZ_SZ_EEEEENS4_13SM90_TMA_LOADENS4_14ComposedLayoutINS4_7SwizzleILi3ELi4ELi3EEENS4_18smem_ptr_flag_bitsILi16EEENST_INS5_IJNSA_ILi8EEESG_EEENS5_IJSG_SB_EEEEEEEvNS4_8identityES12_S1C_vS1D_EENS_8epilogue10collective18CollectiveEpilogueINS1F_22Sm90TmaWarpSpecializedILi4ELi2ELi16ELb1ELb0EEEJSH_NS5_IJSF_NSA_ILi32EEEEEESI_SJ_SI_SJ_NS1F_6fusion15FusionCallbacksIS1J_NS1M_17LinCombPerRowBiasISI_fSI_SI_fLi8ELNS_15FloatRoundStyleE2EEESH_S1L_JEEES12_NS13_INS14_ILi2ELi4ELi3EEES17_NST_INS5_IJS18_S1K_EEENS5_IJS1K_SB_EEEEEEENS4_17SM75_U32x4_LDSM_NENS4_14SM90_TMA_STOREES1W_NS4_17SM90_U32x4_STSM_NENS4_9Copy_AtomIJS1Z_NS_6half_tEEEEvEEEvvEEEEvNT_6ParamsE,"aw",@nobits
	.sectionflags	@""
	.align	16
	.zero		1024


//--------------------- .nv.shared.reserved.0     --------------------------
	.section	.nv.shared.reserved.0,"aw",@nobits
	.weak		__nv_reservedSMEM_offset_0_alias
	.size		__nv_reservedSMEM_offset_0_alias, 0, 0
	.other		__nv_reservedSMEM_offset_0_alias,@"STO_CUDA_RESERVED_SHARED STV_DEFAULT"
__nv_reservedSMEM_offset_0_alias:
	.zero		0


//--------------------- .nv.global                --------------------------
	.section	.nv.global,"aw",@nobits
.nv.global:
	.type		_ZN39_INTERNAL_d38f6bcf_4_k_cu_b0ce9c62_27874cute1_E,@object
	.size		_ZN39_INTERNAL_d38f6bcf_4_k_cu_b0ce9c62_27874cute1_E,(_ZN39_INTERNAL_d38f6bcf_4_k_cu_b0ce9c62_27874cuda3std3__45__cpo6cbeginE - _ZN39_INTERNAL_d38f6bcf_4_k_cu_b0ce9c62_27874cute1_E)
_ZN39_INTERNAL_d38f6bcf_4_k_cu_b0ce9c62_27874cute1_E:
	.zero		1
	.type		_ZN39_INTERNAL_d38f6bcf_4_k_cu_b0ce9c62_27874cuda3std3__45__cpo6cbeginE,@object
	.size		_ZN39_INTERNAL_d38f6bcf_4_k_cu_b0ce9c62_27874cuda3std3__45__cpo6cbeginE,(_ZN39_INTERNAL_d38f6bcf_4_k_cu_b0ce9c62_27874cuda3std3__48in_placeE - _ZN39_INTERNAL_d38f6bcf_4_k_cu_b0ce9c62_27874cuda3std3__45__cpo6cbeginE)
_ZN39_INTERNAL_d38f6bcf_4_k_cu_b0ce9c62_27874cuda3std3__45__cpo6cbeginE:
	.zero		1
	.type		_ZN39_INTERNAL_d38f6bcf_4_k_cu_b0ce9c62_27874cuda3std3__48in_placeE,@object
	.size		_ZN39_INTERNAL_d38f6bcf_4_k_cu_b0ce9c62_27874cuda3std3__48in_placeE,(_ZN39_INTERNAL_d38f6bcf_4_k_cu_b0ce9c62_27874cuda3std6ranges3__45__cpo9iter_moveE - _ZN39_INTERNAL_d38f6bcf_4_k_cu_b0ce9c62_27874cuda3std3__48in_placeE)
_ZN39_INTERNAL_d38f6bcf_4_k_cu_b0ce9c62_27874cuda3std3__48in_placeE:
	.zero		1
	.type		_ZN39_INTERNAL_d38f6bcf_4_k_cu_b0ce9c62_27874cuda3std6ranges3__45__cpo9iter_moveE,@object
	.size		_ZN39_INTERNAL_d38f6bcf_4_k_cu_b0ce9c62_27874cuda3std6ranges3__45__cpo9iter_moveE,(_ZN39_INTERNAL_d38f6bcf_4_k_cu_b0ce9c62_27874cuda3std3__45__cpo5beginE - _ZN39_INTERNAL_d38f6bcf_4_k_cu_b0ce9c62_27874cuda3std6ranges3__45__cpo9iter_moveE)
_ZN39_INTERNAL_d38f6bcf_4_k_cu_b0ce9c62_27874cuda3std6ranges3__45__cpo9iter_moveE:
	.zero		1
	.type		_ZN39_INTERNAL_d38f6bcf_4_k_cu_b0ce9c62_27874cuda3std3__45__cpo5beginE,@object
	.size		_ZN39_INTERNAL_d38f6bcf_4_k_cu_b0ce9c62_27874cuda3std3__45__cpo5beginE,(_ZN39_INTERNAL_d38f6bcf_4_k_cu_b0ce9c62_27874cuda3std3__441_GLOBAL__N__d38f6bcf_4_k_cu_b0ce9c62_27876ignoreE - _ZN39_INTERNAL_d38f6bcf_4_k_cu_b0ce9c62_27874cuda3std3__45__cpo5beginE)
_ZN39_INTERNAL_d38f6bcf_4_k_cu_b0ce9c62_27874cuda3std3__45__cpo5beginE:
	.zero		1
	.type		_ZN39_INTERNAL_d38f6bcf_4_k_cu_b0ce9c62_27874cuda3std3__441_GLOBAL__N__d38f6bcf_4_k_cu_b0ce9c62_27876ignoreE,@object
	.size		_ZN39_INTERNAL_d38f6bcf_4_k_cu_b0ce9c62_27874cuda3std3__441_GLOBAL__N__d38f6bcf_4_k_cu_b0ce9c62_27876ignoreE,(_ZN39_INTERNAL_d38f6bcf_4_k_cu_b0ce9c62_27874cute7productE - _ZN39_INTERNAL_d38f6bcf_4_k_cu_b0ce9c62_27874cuda3std3__441_GLOBAL__N__d38f6bcf_4_k_cu_b0ce9c62_27876ignoreE)
_ZN39_INTERNAL_d38f6bcf_4_k_cu_b0ce9c62_27874cuda3std3__441_GLOBAL__N__d38f6bcf_4_k_cu_b0ce9c62_27876ignoreE:
	.zero		1
	.type		_ZN39_INTERNAL_d38f6bcf_4_k_cu_b0ce9c62_27874cute7productE,@object
	.size		_ZN39_INTERNAL_d38f6bcf_4_k_cu_b0ce9c62_27874cute7productE,(_ZN39_INTERNAL_d38f6bcf_4_k_cu_b0ce9c62_27874cuda3std3__45__cpo3endE - _ZN39_INTERNAL_d38f6bcf_4_k_cu_b0ce9c62_27874cute7productE)
_ZN39_INTERNAL_d38f6bcf_4_k_cu_b0ce9c62_27874cute7productE:
	.zero		1
	.type		_ZN39_INTERNAL_d38f6bcf_4_k_cu_b0ce9c62_27874cuda3std3__45__cpo3endE,@object
	.size		_ZN39_INTERNAL_d38f6bcf_4_k_cu_b0ce9c62_27874cuda3std3__45__cpo3endE,(_ZN39_INTERNAL_d38f6bcf_4_k_cu_b0ce9c62_27874cuda3std3__419piecewise_constructE - _ZN39_INTERNAL_d38f6bcf_4_k_cu_b0ce9c62_27874cuda3std3__45__cpo3endE)
_ZN39_INTERNAL_d38f6bcf_4_k_cu_b0ce9c62_27874cuda3std3__45__cpo3endE:
	.zero		1
	.type		_ZN39_INTERNAL_d38f6bcf_4_k_cu_b0ce9c62_27874cuda3std3__419piecewise_constructE,@object
	.size		_ZN39_INTERNAL_d38f6bcf_4_k_cu_b0ce9c62_27874cuda3std3__419piecewise_constructE,(_ZN39_INTERNAL_d38f6bcf_4_k_cu_b0ce9c62_27874cuda3std3__45__cpo4cendE - _ZN39_INTERNAL_d38f6bcf_4_k_cu_b0ce9c62_27874cuda3std3__419piecewise_constructE)
_ZN39_INTERNAL_d38f6bcf_4_k_cu_b0ce9c62_27874cuda3std3__419piecewise_constructE:
	.zero		1
	.type		_ZN39_INTERNAL_d38f6bcf_4_k_cu_b0ce9c62_27874cuda3std3__45__cpo4cendE,@object
	.size		_ZN39_INTERNAL_d38f6bcf_4_k_cu_b0ce9c62_27874cuda3std3__45__cpo4cendE,(_ZN39_INTERNAL_d38f6bcf_4_k_cu_b0ce9c62_27874cuda3std6ranges3__45__cpo4swapE - _ZN39_INTERNAL_d38f6bcf_4_k_cu_b0ce9c62_27874cuda3std3__45__cpo4cendE)
_ZN39_INTERNAL_d38f6bcf_4_k_cu_b0ce9c62_27874cuda3std3__45__cpo4cendE:
	.zero		1
	.type		_ZN39_INTERNAL_d38f6bcf_4_k_cu_b0ce9c62_27874cuda3std6ranges3__45__cpo4swapE,@object
	.size		_ZN39_INTERNAL_d38f6bcf_4_k_cu_b0ce9c62_27874cuda3std6ranges3__45__cpo4swapE,(.L_9 - _ZN39_INTERNAL_d38f6bcf_4_k_cu_b0ce9c62_27874cuda3std6ranges3__45__cpo4swapE)
_ZN39_INTERNAL_d38f6bcf_4_k_cu_b0ce9c62_27874cuda3std6ranges3__45__cpo4swapE:
	.zero		1
.L_9:


//--------------------- .nv.constant0._ZN7cutlass13device_kernelINS_4gemm6kernel13GemmUniversalIN4cute5tupleIJiiiiEEENS1_10collective13CollectiveMmaINS1_34MainloopSm90TmaGmmaWarpSpecializedILi6ENS5_IJNS4_1CILi1EEESB_SB_EEENS1_35KernelTmaWarpSpecializedCooperativeEEENS5_IJNSA_ILi128EEESF_NSA_ILi64EEEEEENS_10bfloat16_tENS5_IJlSB_lEEESI_SJ_NS4_8TiledMMAINS4_8MMA_AtomIJNS4_4SM904GMMA28MMA_64x128x16_F32BF16BF16_SSILNSN_5MajorE0ELSP_0ELNSN_7ScaleInE1ELSQ_1EEEEEENS4_6LayoutINS5_IJNSA_ILi2EEESB_SB_EEENS5_IJSB_NSA_ILi0EEESW_EEEEENS5_IJNS4_10UnderscoreESZ_SZ_EEEEENS4_13SM90_TMA_LOADENS4_14ComposedLayoutINS4_7SwizzleILi3ELi4ELi3EEENS4_18smem_ptr_flag_bitsILi16EEENST_INS5_IJNSA_ILi8EEESG_EEENS5_IJSG_SB_EEEEEEEvNS4_8identityES12_S1C_vS1D_EENS_8epilogue10collective18CollectiveEpilogueINS1F_22Sm90TmaWarpSpecializedILi4ELi2ELi16ELb1ELb0EEEJSH_NS5_IJSF_NSA_ILi32EEEEEESI_SJ_SI_SJ_NS1F_6fusion15FusionCallbacksIS1J_NS1M_17LinCombPerRowBiasISI_fSI_SI_fLi8ELNS_15FloatRoundStyleE2EEESH_S1L_JEEES12_NS13_INS14_ILi2ELi4ELi3EEES17_NST_INS5_IJS18_S1K_EEENS5_IJS1K_SB_EEEEEEENS4_17SM75_U32x4_LDSM_NENS4_14SM90_TMA_STOREES1W_NS4_17SM90_U32x4_STSM_NENS4_9Copy_AtomIJS1Z_NS_6half_tEEEEvEEEvvEEEEvNT_6ParamsE --------------------------
	.section	.nv.constant0._ZN7cutlass13device_kernelINS_4gemm6kernel13GemmUniversalIN4cute5tupleIJiiiiEEENS1_10collective13CollectiveMmaINS1_34MainloopSm90TmaGmmaWarpSpecializedILi6ENS5_IJNS4_1CILi1EEESB_SB_EEENS1_35KernelTmaWarpSpecializedCooperativeEEENS5_IJNSA_ILi128EEESF_NSA_ILi64EEEEEENS_10bfloat16_tENS5_IJlSB_lEEESI_SJ_NS4_8TiledMMAINS4_8MMA_AtomIJNS4_4SM904GMMA28MMA_64x128x16_F32BF16BF16_SSILNSN_5MajorE0ELSP_0ELNSN_7ScaleInE1ELSQ_1EEEEEENS4_6LayoutINS5_IJNSA_ILi2EEESB_SB_EEENS5_IJSB_NSA_ILi0EEESW_EEEEENS5_IJNS4_10UnderscoreESZ_SZ_EEEEENS4_13SM90_TMA_LOADENS4_14ComposedLayoutINS4_7SwizzleILi3ELi4ELi3EEENS4_18smem_ptr_flag_bitsILi16EEENST_INS5_IJNSA_ILi8EEESG_EEENS5_IJSG_SB_EEEEEEEvNS4_8identityES12_S1C_vS1D_EENS_8epilogue10collective18CollectiveEpilogueINS1F_22Sm90TmaWarpSpecializedILi4ELi2ELi16ELb1ELb0EEEJSH_NS5_IJSF_NSA_ILi32EEEEEESI_SJ_SI_SJ_NS1F_6fusion15FusionCallbacksIS1J_NS1M_17LinCombPerRowBiasISI_fSI_SI_fLi8ELNS_15FloatRoundStyleE2EEESH_S1L_JEEES12_NS13_INS14_ILi2ELi4ELi3EEES17_NST_INS5_IJS18_S1K_EEENS5_IJS1K_SB_EEEEEEENS4_17SM75_U32x4_LDSM_NENS4_14SM90_TMA_STOREES1W_NS4_17SM90_U32x4_STSM_NENS4_9Copy_AtomIJS1Z_NS_6half_tEEEEvEEEvvEEEEvNT_6ParamsE,"a",@progbits
	.sectionflags	@""
	.align	4
.nv.constant0._ZN7cutlass13device_kernelINS_4gemm6kernel13GemmUniversalIN4cute5tupleIJiiiiEEENS1_10collective13CollectiveMmaINS1_34MainloopSm90TmaGmmaWarpSpecializedILi6ENS5_IJNS4_1CILi1EEESB_SB_EEENS1_35KernelTmaWarpSpecializedCooperativeEEENS5_IJNSA_ILi128EEESF_NSA_ILi64EEEEEENS_10bfloat16_tENS5_IJlSB_lEEESI_SJ_NS4_8TiledMMAINS4_8MMA_AtomIJNS4_4SM904GMMA28MMA_64x128x16_F32BF16BF16_SSILNSN_5MajorE0ELSP_0ELNSN_7ScaleInE1ELSQ_1EEEEEENS4_6LayoutINS5_IJNSA_ILi2EEESB_SB_EEENS5_IJSB_NSA_ILi0EEESW_EEEEENS5_IJNS4_10UnderscoreESZ_SZ_EEEEENS4_13SM90_TMA_LOADENS4_14ComposedLayoutINS4_7SwizzleILi3ELi4ELi3EEENS4_18smem_ptr_flag_bitsILi16EEENST_INS5_IJNSA_ILi8EEESG_EEENS5_IJSG_SB_EEEEEEEvNS4_8identityES12_S1C_vS1D_EENS_8epilogue10collective18CollectiveEpilogueINS1F_22Sm90TmaWarpSpecializedILi4ELi2ELi16ELb1ELb0EEEJSH_NS5_IJSF_NSA_ILi32EEEEEESI_SJ_SI_SJ_NS1F_6fusion15FusionCallbacksIS1J_NS1M_17LinCombPerRowBiasISI_fSI_SI_fLi8ELNS_15FloatRoundStyleE2EEESH_S1L_JEEES12_NS13_INS14_ILi2ELi4ELi3EEES17_NST_INS5_IJS18_S1K_EEENS5_IJS1K_SB_EEEEEEENS4_17SM75_U32x4_LDSM_NENS4_14SM90_TMA_STOREES1W_NS4_17SM90_U32x4_STSM_NENS4_9Copy_AtomIJS1Z_NS_6half_tEEEEvEEEvvEEEEvNT_6ParamsE:
	.zero		2432


//--------------------- SYMBOLS --------------------------

	.type		.nv.reservedSmem.offset0,@object
	.size		.nv.reservedSmem.offset0,0x4
	.type		__assertfail,@function
